//
// Generated by NVIDIA NVVM Compiler
//
// Compiler Build ID: CL-36424714
// Cuda compilation tools, release 13.0, V13.0.88
// Based on NVVM 20.0.0
//

.version 9.0
.target sm_100
.address_size 64

	// .globl	_Z44Kogge_Stone_scan_kernel_shfl_up_sync_versionPfS_j
// _ZZ44Kogge_Stone_scan_kernel_shfl_up_sync_versionPfS_jE9warp_sums has been demoted
// _ZZ64Kogge_Stone_scan_kernel_shfl_up_sync_version_coarsening_degree_4PfS_jE9warp_sums has been demoted
// _ZZ64Kogge_Stone_scan_kernel_shfl_up_sync_version_coarsening_degree_8PfS_jE9warp_sums has been demoted
// _ZZ65Kogge_Stone_scan_kernel_shfl_up_sync_version_coarsening_degree_12PfS_jE9warp_sums has been demoted
// _ZZ65Kogge_Stone_scan_kernel_shfl_up_sync_version_coarsening_degree_16PfS_jE9warp_sums has been demoted
// _ZZ65Kogge_Stone_scan_kernel_shfl_up_sync_version_coarsening_degree_20PfS_jE9warp_sums has been demoted

.visible .entry _Z44Kogge_Stone_scan_kernel_shfl_up_sync_versionPfS_j(
	.param .u64 .ptr .align 1 _Z44Kogge_Stone_scan_kernel_shfl_up_sync_versionPfS_j_param_0,
	.param .u64 .ptr .align 1 _Z44Kogge_Stone_scan_kernel_shfl_up_sync_versionPfS_j_param_1,
	.param .u32 _Z44Kogge_Stone_scan_kernel_shfl_up_sync_versionPfS_j_param_2
)
{
	.reg .pred 	%p<26>;
	.reg .b32 	%r<34>;
	.reg .b32 	%f<41>;
	.reg .b64 	%rd<9>;
	// demoted variable
	.shared .align 4 .b8 _ZZ44Kogge_Stone_scan_kernel_shfl_up_sync_versionPfS_jE9warp_sums[128];
	ld.param.u64 	%rd1, [_Z44Kogge_Stone_scan_kernel_shfl_up_sync_versionPfS_j_param_0];
	ld.param.u64 	%rd2, [_Z44Kogge_Stone_scan_kernel_shfl_up_sync_versionPfS_j_param_1];
	ld.param.u32 	%r5, [_Z44Kogge_Stone_scan_kernel_shfl_up_sync_versionPfS_j_param_2];
	mov.u32 	%r1, %tid.x;
	and.b32  	%r2, %r1, 31;
	mov.u32 	%r6, %ctaid.x;
	mov.u32 	%r7, %ntid.x;
	mad.lo.s32 	%r3, %r6, %r7, %r1;
	setp.ge.u32 	%p1, %r3, %r5;
	mov.f32 	%f39, 0f00000000;
	@%p1 bra 	$L__BB0_2;
	cvta.to.global.u64 	%rd3, %rd1;
	mul.wide.u32 	%rd4, %r3, 4;
	add.s64 	%rd5, %rd3, %rd4;
	ld.global.f32 	%f39, [%rd5];
$L__BB0_2:
	mov.b32 	%r8, %f39;
	shfl.sync.up.b32	%r9|%p2, %r8, 1, 0, -1;
	mov.b32 	%f9, %r9;
	setp.eq.s32 	%p3, %r2, 0;
	add.f32 	%f10, %f39, %f9;
	selp.f32 	%f11, %f39, %f10, %p3;
	mov.b32 	%r10, %f11;
	shfl.sync.up.b32	%r11|%p4, %r10, 2, 0, -1;
	mov.b32 	%f12, %r11;
	setp.gt.u32 	%p5, %r2, 1;
	add.f32 	%f13, %f11, %f12;
	selp.f32 	%f14, %f13, %f11, %p5;
	mov.b32 	%r12, %f14;
	shfl.sync.up.b32	%r13|%p6, %r12, 4, 0, -1;
	mov.b32 	%f15, %r13;
	setp.gt.u32 	%p7, %r2, 3;
	add.f32 	%f16, %f14, %f15;
	selp.f32 	%f17, %f16, %f14, %p7;
	mov.b32 	%r14, %f17;
	shfl.sync.up.b32	%r15|%p8, %r14, 8, 0, -1;
	mov.b32 	%f18, %r15;
	setp.gt.u32 	%p9, %r2, 7;
	add.f32 	%f19, %f17, %f18;
	selp.f32 	%f3, %f19, %f17, %p9;
	mov.b32 	%r16, %f3;
	shfl.sync.up.b32	%r17|%p10, %r16, 16, 0, -1;
	mov.b32 	%f20, %r17;
	add.f32 	%f4, %f3, %f20;
	setp.ne.s32 	%p11, %r2, 31;
	shr.u32 	%r18, %r1, 3;
	and.b32  	%r19, %r18, 124;
	mov.u32 	%r20, _ZZ44Kogge_Stone_scan_kernel_shfl_up_sync_versionPfS_jE9warp_sums;
	add.s32 	%r4, %r20, %r19;
	@%p11 bra 	$L__BB0_4;
	st.shared.f32 	[%r4], %f4;
$L__BB0_4:
	bar.sync 	0;
	setp.gt.u32 	%p12, %r1, 31;
	@%p12 bra 	$L__BB0_6;
	setp.gt.u32 	%p13, %r2, 15;
	setp.gt.u32 	%p14, %r2, 7;
	setp.gt.u32 	%p15, %r2, 3;
	setp.gt.u32 	%p16, %r2, 1;
	setp.eq.s32 	%p17, %r2, 0;
	shl.b32 	%r21, %r2, 2;
	add.s32 	%r23, %r20, %r21;
	ld.shared.f32 	%f21, [%r23];
	mov.b32 	%r24, %f21;
	shfl.sync.up.b32	%r25|%p18, %r24, 1, 0, -1;
	mov.b32 	%f22, %r25;
	add.f32 	%f23, %f21, %f22;
	selp.f32 	%f24, %f21, %f23, %p17;
	mov.b32 	%r26, %f24;
	shfl.sync.up.b32	%r27|%p19, %r26, 2, 0, -1;
	mov.b32 	%f25, %r27;
	add.f32 	%f26, %f24, %f25;
	selp.f32 	%f27, %f26, %f24, %p16;
	mov.b32 	%r28, %f27;
	shfl.sync.up.b32	%r29|%p20, %r28, 4, 0, -1;
	mov.b32 	%f28, %r29;
	add.f32 	%f29, %f27, %f28;
	selp.f32 	%f30, %f29, %f27, %p15;
	mov.b32 	%r30, %f30;
	shfl.sync.up.b32	%r31|%p21, %r30, 8, 0, -1;
	mov.b32 	%f31, %r31;
	add.f32 	%f32, %f30, %f31;
	selp.f32 	%f33, %f32, %f30, %p14;
	mov.b32 	%r32, %f33;
	shfl.sync.up.b32	%r33|%p22, %r32, 16, 0, -1;
	mov.b32 	%f34, %r33;
	add.f32 	%f35, %f33, %f34;
	selp.f32 	%f36, %f35, %f33, %p13;
	st.shared.f32 	[%r23], %f36;
$L__BB0_6:
	setp.lt.u32 	%p23, %r1, 32;
	bar.sync 	0;
	mov.f32 	%f40, 0f00000000;
	@%p23 bra 	$L__BB0_8;
	ld.shared.f32 	%f40, [%r4+-4];
$L__BB0_8:
	setp.ge.u32 	%p24, %r3, %r5;
	setp.gt.u32 	%p25, %r2, 15;
	selp.f32 	%f38, %f4, %f3, %p25;
	add.f32 	%f7, %f38, %f40;
	@%p24 bra 	$L__BB0_10;
	cvta.to.global.u64 	%rd6, %rd2;
	mul.wide.u32 	%rd7, %r3, 4;
	add.s64 	%rd8, %rd6, %rd7;
	st.global.f32 	[%rd8], %f7;
$L__BB0_10:
	ret;

}
	// .globl	_Z64Kogge_Stone_scan_kernel_shfl_up_sync_version_coarsening_degree_4PfS_j
.visible .entry _Z64Kogge_Stone_scan_kernel_shfl_up_sync_version_coarsening_degree_4PfS_j(
	.param .u64 .ptr .align 1 _Z64Kogge_Stone_scan_kernel_shfl_up_sync_version_coarsening_degree_4PfS_j_param_0,
	.param .u64 .ptr .align 1 _Z64Kogge_Stone_scan_kernel_shfl_up_sync_version_coarsening_degree_4PfS_j_param_1,
	.param .u32 _Z64Kogge_Stone_scan_kernel_shfl_up_sync_version_coarsening_degree_4PfS_j_param_2
)
{
	.reg .pred 	%p<26>;
	.reg .b32 	%r<35>;
	.reg .b32 	%f<69>;
	.reg .b64 	%rd<9>;
	// demoted variable
	.shared .align 4 .b8 _ZZ64Kogge_Stone_scan_kernel_shfl_up_sync_version_coarsening_degree_4PfS_jE9warp_sums[128];
	ld.param.u64 	%rd1, [_Z64Kogge_Stone_scan_kernel_shfl_up_sync_version_coarsening_degree_4PfS_j_param_0];
	ld.param.u64 	%rd2, [_Z64Kogge_Stone_scan_kernel_shfl_up_sync_version_coarsening_degree_4PfS_j_param_1];
	ld.param.u32 	%r6, [_Z64Kogge_Stone_scan_kernel_shfl_up_sync_version_coarsening_degree_4PfS_j_param_2];
	mov.u32 	%r1, %tid.x;
	and.b32  	%r2, %r1, 31;
	mov.u32 	%r7, %ctaid.x;
	mov.u32 	%r8, %ntid.x;
	mad.lo.s32 	%r3, %r7, %r8, %r1;
	shr.u32 	%r4, %r6, 2;
	setp.ge.u32 	%p1, %r3, %r4;
	mov.f32 	%f64, 0f00000000;
	mov.f32 	%f65, %f64;
	mov.f32 	%f66, %f64;
	mov.f32 	%f67, %f64;
	@%p1 bra 	$L__BB1_2;
	cvta.to.global.u64 	%rd3, %rd1;
	mul.wide.u32 	%rd4, %r3, 16;
	add.s64 	%rd5, %rd3, %rd4;
	ld.global.v4.f32 	{%f67, %f66, %f65, %f64}, [%rd5];
$L__BB1_2:
	add.f32 	%f21, %f66, %f67;
	add.f32 	%f22, %f65, %f21;
	add.f32 	%f23, %f64, %f22;
	mov.b32 	%r9, %f23;
	shfl.sync.up.b32	%r10|%p2, %r9, 1, 0, -1;
	setp.eq.s32 	%p3, %r2, 0;
	mov.b32 	%f24, %r10;
	add.f32 	%f25, %f23, %f24;
	add.f32 	%f26, %f24, 0f00000000;
	selp.f32 	%f27, %f23, %f25, %p3;
	selp.f32 	%f28, 0f00000000, %f26, %p3;
	mov.b32 	%r11, %f27;
	shfl.sync.up.b32	%r12|%p4, %r11, 2, 0, -1;
	setp.gt.u32 	%p5, %r2, 1;
	mov.b32 	%f29, %r12;
	add.f32 	%f30, %f27, %f29;
	add.f32 	%f31, %f28, %f29;
	selp.f32 	%f32, %f30, %f27, %p5;
	selp.f32 	%f33, %f31, %f28, %p5;
	mov.b32 	%r13, %f32;
	shfl.sync.up.b32	%r14|%p6, %r13, 4, 0, -1;
	setp.gt.u32 	%p7, %r2, 3;
	mov.b32 	%f34, %r14;
	add.f32 	%f35, %f32, %f34;
	add.f32 	%f36, %f33, %f34;
	selp.f32 	%f37, %f35, %f32, %p7;
	selp.f32 	%f38, %f36, %f33, %p7;
	mov.b32 	%r15, %f37;
	shfl.sync.up.b32	%r16|%p8, %r15, 8, 0, -1;
	setp.gt.u32 	%p9, %r2, 7;
	mov.b32 	%f39, %r16;
	add.f32 	%f40, %f37, %f39;
	add.f32 	%f41, %f38, %f39;
	selp.f32 	%f42, %f40, %f37, %p9;
	selp.f32 	%f43, %f41, %f38, %p9;
	mov.b32 	%r17, %f42;
	shfl.sync.up.b32	%r18|%p10, %r17, 16, 0, -1;
	setp.gt.u32 	%p11, %r2, 15;
	mov.b32 	%f44, %r18;
	add.f32 	%f9, %f42, %f44;
	add.f32 	%f45, %f43, %f44;
	selp.f32 	%f10, %f9, %f42, %p11;
	selp.f32 	%f46, %f45, %f43, %p11;
	add.f32 	%f11, %f67, %f46;
	add.f32 	%f12, %f21, %f46;
	add.f32 	%f13, %f22, %f46;
	setp.ne.s32 	%p12, %r2, 31;
	shr.u32 	%r19, %r1, 3;
	and.b32  	%r20, %r19, 124;
	mov.u32 	%r21, _ZZ64Kogge_Stone_scan_kernel_shfl_up_sync_version_coarsening_degree_4PfS_jE9warp_sums;
	add.s32 	%r5, %r21, %r20;
	@%p12 bra 	$L__BB1_4;
	st.shared.f32 	[%r5], %f9;
$L__BB1_4:
	bar.sync 	0;
	setp.gt.u32 	%p13, %r1, 31;
	@%p13 bra 	$L__BB1_6;
	setp.gt.u32 	%p14, %r2, 15;
	setp.gt.u32 	%p15, %r2, 7;
	setp.gt.u32 	%p16, %r2, 3;
	setp.gt.u32 	%p17, %r2, 1;
	setp.eq.s32 	%p18, %r2, 0;
	shl.b32 	%r22, %r2, 2;
	add.s32 	%r24, %r21, %r22;
	ld.shared.f32 	%f47, [%r24];
	mov.b32 	%r25, %f47;
	shfl.sync.up.b32	%r26|%p19, %r25, 1, 0, -1;
	mov.b32 	%f48, %r26;
	add.f32 	%f49, %f47, %f48;
	selp.f32 	%f50, %f47, %f49, %p18;
	mov.b32 	%r27, %f50;
	shfl.sync.up.b32	%r28|%p20, %r27, 2, 0, -1;
	mov.b32 	%f51, %r28;
	add.f32 	%f52, %f50, %f51;
	selp.f32 	%f53, %f52, %f50, %p17;
	mov.b32 	%r29, %f53;
	shfl.sync.up.b32	%r30|%p21, %r29, 4, 0, -1;
	mov.b32 	%f54, %r30;
	add.f32 	%f55, %f53, %f54;
	selp.f32 	%f56, %f55, %f53, %p16;
	mov.b32 	%r31, %f56;
	shfl.sync.up.b32	%r32|%p22, %r31, 8, 0, -1;
	mov.b32 	%f57, %r32;
	add.f32 	%f58, %f56, %f57;
	selp.f32 	%f59, %f58, %f56, %p15;
	mov.b32 	%r33, %f59;
	shfl.sync.up.b32	%r34|%p23, %r33, 16, 0, -1;
	mov.b32 	%f60, %r34;
	add.f32 	%f61, %f59, %f60;
	selp.f32 	%f62, %f61, %f59, %p14;
	st.shared.f32 	[%r24], %f62;
$L__BB1_6:
	setp.lt.u32 	%p24, %r1, 32;
	bar.sync 	0;
	mov.f32 	%f68, 0f00000000;
	@%p24 bra 	$L__BB1_8;
	ld.shared.f32 	%f68, [%r5+-4];
$L__BB1_8:
	setp.ge.u32 	%p25, %r3, %r4;
	add.f32 	%f16, %f11, %f68;
	add.f32 	%f17, %f12, %f68;
	add.f32 	%f18, %f13, %f68;
	add.f32 	%f19, %f10, %f68;
	@%p25 bra 	$L__BB1_10;
	cvta.to.global.u64 	%rd6, %rd2;
	mul.wide.u32 	%rd7, %r3, 16;
	add.s64 	%rd8, %rd6, %rd7;
	st.global.v4.f32 	[%rd8], {%f16, %f17, %f18, %f19};
$L__BB1_10:
	ret;

}
	// .globl	_Z64Kogge_Stone_scan_kernel_shfl_up_sync_version_coarsening_degree_8PfS_j
.visible .entry _Z64Kogge_Stone_scan_kernel_shfl_up_sync_version_coarsening_degree_8PfS_j(
	.param .u64 .ptr .align 1 _Z64Kogge_Stone_scan_kernel_shfl_up_sync_version_coarsening_degree_8PfS_j_param_0,
	.param .u64 .ptr .align 1 _Z64Kogge_Stone_scan_kernel_shfl_up_sync_version_coarsening_degree_8PfS_j_param_1,
	.param .u32 _Z64Kogge_Stone_scan_kernel_shfl_up_sync_version_coarsening_degree_8PfS_j_param_2
)
{
	.reg .pred 	%p<28>;
	.reg .b32 	%r<37>;
	.reg .b32 	%f<94>;
	.reg .b64 	%rd<9>;
	// demoted variable
	.shared .align 4 .b8 _ZZ64Kogge_Stone_scan_kernel_shfl_up_sync_version_coarsening_degree_8PfS_jE9warp_sums[128];
	ld.param.u64 	%rd4, [_Z64Kogge_Stone_scan_kernel_shfl_up_sync_version_coarsening_degree_8PfS_j_param_0];
	ld.param.u64 	%rd3, [_Z64Kogge_Stone_scan_kernel_shfl_up_sync_version_coarsening_degree_8PfS_j_param_1];
	ld.param.u32 	%r7, [_Z64Kogge_Stone_scan_kernel_shfl_up_sync_version_coarsening_degree_8PfS_j_param_2];
	cvta.to.global.u64 	%rd5, %rd4;
	mov.u32 	%r1, %tid.x;
	and.b32  	%r2, %r1, 31;
	mov.u32 	%r8, %ctaid.x;
	mov.u32 	%r9, %ntid.x;
	mad.lo.s32 	%r10, %r8, %r9, %r1;
	shl.b32 	%r3, %r10, 1;
	shr.u32 	%r4, %r7, 2;
	setp.ge.u32 	%p1, %r3, %r4;
	mul.wide.u32 	%rd6, %r3, 16;
	add.s64 	%rd1, %rd5, %rd6;
	mov.f32 	%f85, 0f00000000;
	mov.f32 	%f86, %f85;
	mov.f32 	%f87, %f85;
	mov.f32 	%f88, %f85;
	@%p1 bra 	$L__BB2_2;
	ld.global.v4.f32 	{%f88, %f87, %f86, %f85}, [%rd1];
$L__BB2_2:
	add.s32 	%r5, %r3, 1;
	setp.ge.u32 	%p2, %r5, %r4;
	mov.f32 	%f89, 0f00000000;
	mov.f32 	%f90, %f89;
	mov.f32 	%f91, %f89;
	mov.f32 	%f92, %f89;
	@%p2 bra 	$L__BB2_4;
	ld.global.v4.f32 	{%f92, %f91, %f90, %f89}, [%rd1+16];
$L__BB2_4:
	add.f32 	%f38, %f87, %f88;
	add.f32 	%f39, %f86, %f38;
	add.f32 	%f40, %f85, %f39;
	add.f32 	%f41, %f40, %f92;
	add.f32 	%f42, %f91, %f41;
	add.f32 	%f43, %f90, %f42;
	add.f32 	%f44, %f89, %f43;
	mov.b32 	%r11, %f44;
	shfl.sync.up.b32	%r12|%p3, %r11, 1, 0, -1;
	setp.eq.s32 	%p4, %r2, 0;
	mov.b32 	%f45, %r12;
	add.f32 	%f46, %f44, %f45;
	add.f32 	%f47, %f45, 0f00000000;
	selp.f32 	%f48, %f44, %f46, %p4;
	selp.f32 	%f49, 0f00000000, %f47, %p4;
	mov.b32 	%r13, %f48;
	shfl.sync.up.b32	%r14|%p5, %r13, 2, 0, -1;
	setp.gt.u32 	%p6, %r2, 1;
	mov.b32 	%f50, %r14;
	add.f32 	%f51, %f48, %f50;
	add.f32 	%f52, %f49, %f50;
	selp.f32 	%f53, %f51, %f48, %p6;
	selp.f32 	%f54, %f52, %f49, %p6;
	mov.b32 	%r15, %f53;
	shfl.sync.up.b32	%r16|%p7, %r15, 4, 0, -1;
	setp.gt.u32 	%p8, %r2, 3;
	mov.b32 	%f55, %r16;
	add.f32 	%f56, %f53, %f55;
	add.f32 	%f57, %f54, %f55;
	selp.f32 	%f58, %f56, %f53, %p8;
	selp.f32 	%f59, %f57, %f54, %p8;
	mov.b32 	%r17, %f58;
	shfl.sync.up.b32	%r18|%p9, %r17, 8, 0, -1;
	setp.gt.u32 	%p10, %r2, 7;
	mov.b32 	%f60, %r18;
	add.f32 	%f61, %f58, %f60;
	add.f32 	%f62, %f59, %f60;
	selp.f32 	%f63, %f61, %f58, %p10;
	selp.f32 	%f64, %f62, %f59, %p10;
	mov.b32 	%r19, %f63;
	shfl.sync.up.b32	%r20|%p11, %r19, 16, 0, -1;
	setp.gt.u32 	%p12, %r2, 15;
	mov.b32 	%f65, %r20;
	add.f32 	%f17, %f63, %f65;
	add.f32 	%f66, %f64, %f65;
	selp.f32 	%f18, %f17, %f63, %p12;
	selp.f32 	%f67, %f66, %f64, %p12;
	add.f32 	%f19, %f88, %f67;
	add.f32 	%f20, %f38, %f67;
	add.f32 	%f21, %f39, %f67;
	add.f32 	%f22, %f40, %f67;
	add.f32 	%f23, %f41, %f67;
	add.f32 	%f24, %f42, %f67;
	add.f32 	%f25, %f43, %f67;
	setp.ne.s32 	%p13, %r2, 31;
	shr.u32 	%r21, %r1, 3;
	and.b32  	%r22, %r21, 124;
	mov.u32 	%r23, _ZZ64Kogge_Stone_scan_kernel_shfl_up_sync_version_coarsening_degree_8PfS_jE9warp_sums;
	add.s32 	%r6, %r23, %r22;
	@%p13 bra 	$L__BB2_6;
	st.shared.f32 	[%r6], %f17;
$L__BB2_6:
	bar.sync 	0;
	setp.gt.u32 	%p14, %r1, 31;
	@%p14 bra 	$L__BB2_8;
	setp.gt.u32 	%p15, %r2, 15;
	setp.gt.u32 	%p16, %r2, 7;
	setp.gt.u32 	%p17, %r2, 3;
	setp.gt.u32 	%p18, %r2, 1;
	setp.eq.s32 	%p19, %r2, 0;
	shl.b32 	%r24, %r2, 2;
	add.s32 	%r26, %r23, %r24;
	ld.shared.f32 	%f68, [%r26];
	mov.b32 	%r27, %f68;
	shfl.sync.up.b32	%r28|%p20, %r27, 1, 0, -1;
	mov.b32 	%f69, %r28;
	add.f32 	%f70, %f68, %f69;
	selp.f32 	%f71, %f68, %f70, %p19;
	mov.b32 	%r29, %f71;
	shfl.sync.up.b32	%r30|%p21, %r29, 2, 0, -1;
	mov.b32 	%f72, %r30;
	add.f32 	%f73, %f71, %f72;
	selp.f32 	%f74, %f73, %f71, %p18;
	mov.b32 	%r31, %f74;
	shfl.sync.up.b32	%r32|%p22, %r31, 4, 0, -1;
	mov.b32 	%f75, %r32;
	add.f32 	%f76, %f74, %f75;
	selp.f32 	%f77, %f76, %f74, %p17;
	mov.b32 	%r33, %f77;
	shfl.sync.up.b32	%r34|%p23, %r33, 8, 0, -1;
	mov.b32 	%f78, %r34;
	add.f32 	%f79, %f77, %f78;
	selp.f32 	%f80, %f79, %f77, %p16;
	mov.b32 	%r35, %f80;
	shfl.sync.up.b32	%r36|%p24, %r35, 16, 0, -1;
	mov.b32 	%f81, %r36;
	add.f32 	%f82, %f80, %f81;
	selp.f32 	%f83, %f82, %f80, %p15;
	st.shared.f32 	[%r26], %f83;
$L__BB2_8:
	setp.lt.u32 	%p25, %r1, 32;
	bar.sync 	0;
	mov.f32 	%f93, 0f00000000;
	@%p25 bra 	$L__BB2_10;
	ld.shared.f32 	%f93, [%r6+-4];
$L__BB2_10:
	setp.ge.u32 	%p26, %r3, %r4;
	add.f32 	%f28, %f19, %f93;
	add.f32 	%f29, %f20, %f93;
	add.f32 	%f30, %f21, %f93;
	add.f32 	%f31, %f22, %f93;
	add.f32 	%f32, %f23, %f93;
	add.f32 	%f33, %f24, %f93;
	add.f32 	%f34, %f25, %f93;
	add.f32 	%f35, %f18, %f93;
	cvta.to.global.u64 	%rd7, %rd3;
	add.s64 	%rd2, %rd7, %rd6;
	@%p26 bra 	$L__BB2_12;
	st.global.v4.f32 	[%rd2], {%f28, %f29, %f30, %f31};
$L__BB2_12:
	setp.ge.u32 	%p27, %r5, %r4;
	@%p27 bra 	$L__BB2_14;
	st.global.v4.f32 	[%rd2+16], {%f32, %f33, %f34, %f35};
$L__BB2_14:
	ret;

}
	// .globl	_Z65Kogge_Stone_scan_kernel_shfl_up_sync_version_coarsening_degree_12PfS_j
.visible .entry _Z65Kogge_Stone_scan_kernel_shfl_up_sync_version_coarsening_degree_12PfS_j(
	.param .u64 .ptr .align 1 _Z65Kogge_Stone_scan_kernel_shfl_up_sync_version_coarsening_degree_12PfS_j_param_0,
	.param .u64 .ptr .align 1 _Z65Kogge_Stone_scan_kernel_shfl_up_sync_version_coarsening_degree_12PfS_j_param_1,
	.param .u32 _Z65Kogge_Stone_scan_kernel_shfl_up_sync_version_coarsening_degree_12PfS_j_param_2
)
{
	.reg .pred 	%p<30>;
	.reg .b32 	%r<38>;
	.reg .b32 	%f<119>;
	.reg .b64 	%rd<17>;
	// demoted variable
	.shared .align 4 .b8 _ZZ65Kogge_Stone_scan_kernel_shfl_up_sync_version_coarsening_degree_12PfS_jE9warp_sums[128];
	ld.param.u64 	%rd3, [_Z65Kogge_Stone_scan_kernel_shfl_up_sync_version_coarsening_degree_12PfS_j_param_0];
	ld.param.u64 	%rd4, [_Z65Kogge_Stone_scan_kernel_shfl_up_sync_version_coarsening_degree_12PfS_j_param_1];
	ld.param.u32 	%r8, [_Z65Kogge_Stone_scan_kernel_shfl_up_sync_version_coarsening_degree_12PfS_j_param_2];
	cvta.to.global.u64 	%rd1, %rd4;
	cvta.to.global.u64 	%rd2, %rd3;
	mov.u32 	%r1, %tid.x;
	and.b32  	%r2, %r1, 31;
	mov.u32 	%r9, %ctaid.x;
	mov.u32 	%r10, %ntid.x;
	mad.lo.s32 	%r11, %r9, %r10, %r1;
	mul.lo.s32 	%r3, %r11, 3;
	shr.u32 	%r4, %r8, 2;
	setp.ge.u32 	%p1, %r3, %r4;
	mov.f32 	%f106, 0f00000000;
	mov.f32 	%f107, %f106;
	mov.f32 	%f108, %f106;
	mov.f32 	%f109, %f106;
	@%p1 bra 	$L__BB3_2;
	mul.wide.u32 	%rd5, %r3, 16;
	add.s64 	%rd6, %rd2, %rd5;
	ld.global.v4.f32 	{%f109, %f108, %f107, %f106}, [%rd6];
$L__BB3_2:
	add.s32 	%r5, %r3, 1;
	setp.ge.u32 	%p2, %r5, %r4;
	mov.f32 	%f110, 0f00000000;
	mov.f32 	%f111, %f110;
	mov.f32 	%f112, %f110;
	mov.f32 	%f113, %f110;
	@%p2 bra 	$L__BB3_4;
	mul.wide.u32 	%rd7, %r5, 16;
	add.s64 	%rd8, %rd2, %rd7;
	ld.global.v4.f32 	{%f113, %f112, %f111, %f110}, [%rd8];
$L__BB3_4:
	add.s32 	%r6, %r3, 2;
	setp.ge.u32 	%p3, %r6, %r4;
	mov.f32 	%f114, 0f00000000;
	mov.f32 	%f115, %f114;
	mov.f32 	%f116, %f114;
	mov.f32 	%f117, %f114;
	@%p3 bra 	$L__BB3_6;
	mul.wide.u32 	%rd9, %r6, 16;
	add.s64 	%rd10, %rd2, %rd9;
	ld.global.v4.f32 	{%f117, %f116, %f115, %f114}, [%rd10];
$L__BB3_6:
	add.f32 	%f55, %f108, %f109;
	add.f32 	%f56, %f107, %f55;
	add.f32 	%f57, %f106, %f56;
	add.f32 	%f58, %f57, %f113;
	add.f32 	%f59, %f112, %f58;
	add.f32 	%f60, %f111, %f59;
	add.f32 	%f61, %f110, %f60;
	add.f32 	%f62, %f61, %f117;
	add.f32 	%f63, %f116, %f62;
	add.f32 	%f64, %f115, %f63;
	add.f32 	%f65, %f114, %f64;
	mov.b32 	%r12, %f65;
	shfl.sync.up.b32	%r13|%p4, %r12, 1, 0, -1;
	setp.eq.s32 	%p5, %r2, 0;
	mov.b32 	%f66, %r13;
	add.f32 	%f67, %f65, %f66;
	add.f32 	%f68, %f66, 0f00000000;
	selp.f32 	%f69, %f65, %f67, %p5;
	selp.f32 	%f70, 0f00000000, %f68, %p5;
	mov.b32 	%r14, %f69;
	shfl.sync.up.b32	%r15|%p6, %r14, 2, 0, -1;
	setp.gt.u32 	%p7, %r2, 1;
	mov.b32 	%f71, %r15;
	add.f32 	%f72, %f69, %f71;
	add.f32 	%f73, %f70, %f71;
	selp.f32 	%f74, %f72, %f69, %p7;
	selp.f32 	%f75, %f73, %f70, %p7;
	mov.b32 	%r16, %f74;
	shfl.sync.up.b32	%r17|%p8, %r16, 4, 0, -1;
	setp.gt.u32 	%p9, %r2, 3;
	mov.b32 	%f76, %r17;
	add.f32 	%f77, %f74, %f76;
	add.f32 	%f78, %f75, %f76;
	selp.f32 	%f79, %f77, %f74, %p9;
	selp.f32 	%f80, %f78, %f75, %p9;
	mov.b32 	%r18, %f79;
	shfl.sync.up.b32	%r19|%p10, %r18, 8, 0, -1;
	setp.gt.u32 	%p11, %r2, 7;
	mov.b32 	%f81, %r19;
	add.f32 	%f82, %f79, %f81;
	add.f32 	%f83, %f80, %f81;
	selp.f32 	%f84, %f82, %f79, %p11;
	selp.f32 	%f85, %f83, %f80, %p11;
	mov.b32 	%r20, %f84;
	shfl.sync.up.b32	%r21|%p12, %r20, 16, 0, -1;
	setp.gt.u32 	%p13, %r2, 15;
	mov.b32 	%f86, %r21;
	add.f32 	%f25, %f84, %f86;
	add.f32 	%f87, %f85, %f86;
	selp.f32 	%f26, %f25, %f84, %p13;
	selp.f32 	%f88, %f87, %f85, %p13;
	add.f32 	%f27, %f109, %f88;
	add.f32 	%f28, %f55, %f88;
	add.f32 	%f29, %f56, %f88;
	add.f32 	%f30, %f57, %f88;
	add.f32 	%f31, %f58, %f88;
	add.f32 	%f32, %f59, %f88;
	add.f32 	%f33, %f60, %f88;
	add.f32 	%f34, %f61, %f88;
	add.f32 	%f35, %f62, %f88;
	add.f32 	%f36, %f63, %f88;
	add.f32 	%f37, %f64, %f88;
	setp.ne.s32 	%p14, %r2, 31;
	shr.u32 	%r22, %r1, 3;
	and.b32  	%r23, %r22, 124;
	mov.u32 	%r24, _ZZ65Kogge_Stone_scan_kernel_shfl_up_sync_version_coarsening_degree_12PfS_jE9warp_sums;
	add.s32 	%r7, %r24, %r23;
	@%p14 bra 	$L__BB3_8;
	st.shared.f32 	[%r7], %f25;
$L__BB3_8:
	bar.sync 	0;
	setp.gt.u32 	%p15, %r1, 31;
	@%p15 bra 	$L__BB3_10;
	setp.gt.u32 	%p16, %r2, 15;
	setp.gt.u32 	%p17, %r2, 7;
	setp.gt.u32 	%p18, %r2, 3;
	setp.gt.u32 	%p19, %r2, 1;
	setp.eq.s32 	%p20, %r2, 0;
	shl.b32 	%r25, %r2, 2;
	add.s32 	%r27, %r24, %r25;
	ld.shared.f32 	%f89, [%r27];
	mov.b32 	%r28, %f89;
	shfl.sync.up.b32	%r29|%p21, %r28, 1, 0, -1;
	mov.b32 	%f90, %r29;
	add.f32 	%f91, %f89, %f90;
	selp.f32 	%f92, %f89, %f91, %p20;
	mov.b32 	%r30, %f92;
	shfl.sync.up.b32	%r31|%p22, %r30, 2, 0, -1;
	mov.b32 	%f93, %r31;
	add.f32 	%f94, %f92, %f93;
	selp.f32 	%f95, %f94, %f92, %p19;
	mov.b32 	%r32, %f95;
	shfl.sync.up.b32	%r33|%p23, %r32, 4, 0, -1;
	mov.b32 	%f96, %r33;
	add.f32 	%f97, %f95, %f96;
	selp.f32 	%f98, %f97, %f95, %p18;
	mov.b32 	%r34, %f98;
	shfl.sync.up.b32	%r35|%p24, %r34, 8, 0, -1;
	mov.b32 	%f99, %r35;
	add.f32 	%f100, %f98, %f99;
	selp.f32 	%f101, %f100, %f98, %p17;
	mov.b32 	%r36, %f101;
	shfl.sync.up.b32	%r37|%p25, %r36, 16, 0, -1;
	mov.b32 	%f102, %r37;
	add.f32 	%f103, %f101, %f102;
	selp.f32 	%f104, %f103, %f101, %p16;
	st.shared.f32 	[%r27], %f104;
$L__BB3_10:
	setp.lt.u32 	%p26, %r1, 32;
	bar.sync 	0;
	mov.f32 	%f118, 0f00000000;
	@%p26 bra 	$L__BB3_12;
	ld.shared.f32 	%f118, [%r7+-4];
$L__BB3_12:
	setp.ge.u32 	%p27, %r3, %r4;
	add.f32 	%f40, %f27, %f118;
	add.f32 	%f41, %f28, %f118;
	add.f32 	%f42, %f29, %f118;
	add.f32 	%f43, %f30, %f118;
	add.f32 	%f44, %f31, %f118;
	add.f32 	%f45, %f32, %f118;
	add.f32 	%f46, %f33, %f118;
	add.f32 	%f47, %f34, %f118;
	add.f32 	%f48, %f35, %f118;
	add.f32 	%f49, %f36, %f118;
	add.f32 	%f50, %f37, %f118;
	add.f32 	%f51, %f26, %f118;
	@%p27 bra 	$L__BB3_14;
	mul.wide.u32 	%rd11, %r3, 16;
	add.s64 	%rd12, %rd1, %rd11;
	st.global.v4.f32 	[%rd12], {%f40, %f41, %f42, %f43};
$L__BB3_14:
	setp.ge.u32 	%p28, %r5, %r4;
	@%p28 bra 	$L__BB3_16;
	mul.wide.u32 	%rd13, %r5, 16;
	add.s64 	%rd14, %rd1, %rd13;
	st.global.v4.f32 	[%rd14], {%f44, %f45, %f46, %f47};
$L__BB3_16:
	setp.ge.u32 	%p29, %r6, %r4;
	@%p29 bra 	$L__BB3_18;
	mul.wide.u32 	%rd15, %r6, 16;
	add.s64 	%rd16, %rd1, %rd15;
	st.global.v4.f32 	[%rd16], {%f48, %f49, %f50, %f51};
$L__BB3_18:
	ret;

}
	// .globl	_Z65Kogge_Stone_scan_kernel_shfl_up_sync_version_coarsening_degree_16PfS_j
.visible .entry _Z65Kogge_Stone_scan_kernel_shfl_up_sync_version_coarsening_degree_16PfS_j(
	.param .u64 .ptr .align 1 _Z65Kogge_Stone_scan_kernel_shfl_up_sync_version_coarsening_degree_16PfS_j_param_0,
	.param .u64 .ptr .align 1 _Z65Kogge_Stone_scan_kernel_shfl_up_sync_version_coarsening_degree_16PfS_j_param_1,
	.param .u32 _Z65Kogge_Stone_scan_kernel_shfl_up_sync_version_coarsening_degree_16PfS_j_param_2
)
{
	.reg .pred 	%p<32>;
	.reg .b32 	%r<39>;
	.reg .b32 	%f<144>;
	.reg .b64 	%rd<9>;
	// demoted variable
	.shared .align 4 .b8 _ZZ65Kogge_Stone_scan_kernel_shfl_up_sync_version_coarsening_degree_16PfS_jE9warp_sums[128];
	ld.param.u64 	%rd4, [_Z65Kogge_Stone_scan_kernel_shfl_up_sync_version_coarsening_degree_16PfS_j_param_0];
	ld.param.u64 	%rd3, [_Z65Kogge_Stone_scan_kernel_shfl_up_sync_version_coarsening_degree_16PfS_j_param_1];
	ld.param.u32 	%r9, [_Z65Kogge_Stone_scan_kernel_shfl_up_sync_version_coarsening_degree_16PfS_j_param_2];
	cvta.to.global.u64 	%rd5, %rd4;
	mov.u32 	%r1, %tid.x;
	and.b32  	%r2, %r1, 31;
	mov.u32 	%r10, %ctaid.x;
	mov.u32 	%r11, %ntid.x;
	mad.lo.s32 	%r12, %r10, %r11, %r1;
	shl.b32 	%r3, %r12, 2;
	shr.u32 	%r4, %r9, 2;
	setp.ge.u32 	%p1, %r3, %r4;
	mul.wide.u32 	%rd6, %r3, 16;
	add.s64 	%rd1, %rd5, %rd6;
	mov.f32 	%f127, 0f00000000;
	mov.f32 	%f128, %f127;
	mov.f32 	%f129, %f127;
	mov.f32 	%f130, %f127;
	@%p1 bra 	$L__BB4_2;
	ld.global.v4.f32 	{%f130, %f129, %f128, %f127}, [%rd1];
$L__BB4_2:
	add.s32 	%r5, %r3, 1;
	setp.ge.u32 	%p2, %r5, %r4;
	mov.f32 	%f131, 0f00000000;
	mov.f32 	%f132, %f131;
	mov.f32 	%f133, %f131;
	mov.f32 	%f134, %f131;
	@%p2 bra 	$L__BB4_4;
	ld.global.v4.f32 	{%f134, %f133, %f132, %f131}, [%rd1+16];
$L__BB4_4:
	add.s32 	%r6, %r3, 2;
	setp.ge.u32 	%p3, %r6, %r4;
	mov.f32 	%f135, 0f00000000;
	mov.f32 	%f136, %f135;
	mov.f32 	%f137, %f135;
	mov.f32 	%f138, %f135;
	@%p3 bra 	$L__BB4_6;
	ld.global.v4.f32 	{%f138, %f137, %f136, %f135}, [%rd1+32];
$L__BB4_6:
	add.s32 	%r7, %r3, 3;
	setp.ge.u32 	%p4, %r7, %r4;
	mov.f32 	%f139, 0f00000000;
	mov.f32 	%f140, %f139;
	mov.f32 	%f141, %f139;
	mov.f32 	%f142, %f139;
	@%p4 bra 	$L__BB4_8;
	ld.global.v4.f32 	{%f142, %f141, %f140, %f139}, [%rd1+48];
$L__BB4_8:
	add.f32 	%f72, %f129, %f130;
	add.f32 	%f73, %f128, %f72;
	add.f32 	%f74, %f127, %f73;
	add.f32 	%f75, %f74, %f134;
	add.f32 	%f76, %f133, %f75;
	add.f32 	%f77, %f132, %f76;
	add.f32 	%f78, %f131, %f77;
	add.f32 	%f79, %f78, %f138;
	add.f32 	%f80, %f137, %f79;
	add.f32 	%f81, %f136, %f80;
	add.f32 	%f82, %f135, %f81;
	add.f32 	%f83, %f82, %f142;
	add.f32 	%f84, %f141, %f83;
	add.f32 	%f85, %f140, %f84;
	add.f32 	%f86, %f139, %f85;
	mov.b32 	%r13, %f86;
	shfl.sync.up.b32	%r14|%p5, %r13, 1, 0, -1;
	setp.eq.s32 	%p6, %r2, 0;
	mov.b32 	%f87, %r14;
	add.f32 	%f88, %f86, %f87;
	add.f32 	%f89, %f87, 0f00000000;
	selp.f32 	%f90, %f86, %f88, %p6;
	selp.f32 	%f91, 0f00000000, %f89, %p6;
	mov.b32 	%r15, %f90;
	shfl.sync.up.b32	%r16|%p7, %r15, 2, 0, -1;
	setp.gt.u32 	%p8, %r2, 1;
	mov.b32 	%f92, %r16;
	add.f32 	%f93, %f90, %f92;
	add.f32 	%f94, %f91, %f92;
	selp.f32 	%f95, %f93, %f90, %p8;
	selp.f32 	%f96, %f94, %f91, %p8;
	mov.b32 	%r17, %f95;
	shfl.sync.up.b32	%r18|%p9, %r17, 4, 0, -1;
	setp.gt.u32 	%p10, %r2, 3;
	mov.b32 	%f97, %r18;
	add.f32 	%f98, %f95, %f97;
	add.f32 	%f99, %f96, %f97;
	selp.f32 	%f100, %f98, %f95, %p10;
	selp.f32 	%f101, %f99, %f96, %p10;
	mov.b32 	%r19, %f100;
	shfl.sync.up.b32	%r20|%p11, %r19, 8, 0, -1;
	setp.gt.u32 	%p12, %r2, 7;
	mov.b32 	%f102, %r20;
	add.f32 	%f103, %f100, %f102;
	add.f32 	%f104, %f101, %f102;
	selp.f32 	%f105, %f103, %f100, %p12;
	selp.f32 	%f106, %f104, %f101, %p12;
	mov.b32 	%r21, %f105;
	shfl.sync.up.b32	%r22|%p13, %r21, 16, 0, -1;
	setp.gt.u32 	%p14, %r2, 15;
	mov.b32 	%f107, %r22;
	add.f32 	%f33, %f105, %f107;
	add.f32 	%f108, %f106, %f107;
	selp.f32 	%f34, %f33, %f105, %p14;
	selp.f32 	%f109, %f108, %f106, %p14;
	add.f32 	%f35, %f130, %f109;
	add.f32 	%f36, %f72, %f109;
	add.f32 	%f37, %f73, %f109;
	add.f32 	%f38, %f74, %f109;
	add.f32 	%f39, %f75, %f109;
	add.f32 	%f40, %f76, %f109;
	add.f32 	%f41, %f77, %f109;
	add.f32 	%f42, %f78, %f109;
	add.f32 	%f43, %f79, %f109;
	add.f32 	%f44, %f80, %f109;
	add.f32 	%f45, %f81, %f109;
	add.f32 	%f46, %f82, %f109;
	add.f32 	%f47, %f83, %f109;
	add.f32 	%f48, %f84, %f109;
	add.f32 	%f49, %f85, %f109;
	setp.ne.s32 	%p15, %r2, 31;
	shr.u32 	%r23, %r1, 3;
	and.b32  	%r24, %r23, 124;
	mov.u32 	%r25, _ZZ65Kogge_Stone_scan_kernel_shfl_up_sync_version_coarsening_degree_16PfS_jE9warp_sums;
	add.s32 	%r8, %r25, %r24;
	@%p15 bra 	$L__BB4_10;
	st.shared.f32 	[%r8], %f33;
$L__BB4_10:
	bar.sync 	0;
	setp.gt.u32 	%p16, %r1, 31;
	@%p16 bra 	$L__BB4_12;
	shl.b32 	%r26, %r2, 2;
	add.s32 	%r28, %r25, %r26;
	ld.shared.f32 	%f110, [%r28];
	mov.b32 	%r29, %f110;
	shfl.sync.up.b32	%r30|%p22, %r29, 1, 0, -1;
	mov.b32 	%f111, %r30;
	add.f32 	%f112, %f110, %f111;
	selp.f32 	%f113, %f110, %f112, %p6;
	mov.b32 	%r31, %f113;
	shfl.sync.up.b32	%r32|%p23, %r31, 2, 0, -1;
	mov.b32 	%f114, %r32;
	add.f32 	%f115, %f113, %f114;
	selp.f32 	%f116, %f115, %f113, %p8;
	mov.b32 	%r33, %f116;
	shfl.sync.up.b32	%r34|%p24, %r33, 4, 0, -1;
	mov.b32 	%f117, %r34;
	add.f32 	%f118, %f116, %f117;
	selp.f32 	%f119, %f118, %f116, %p10;
	mov.b32 	%r35, %f119;
	shfl.sync.up.b32	%r36|%p25, %r35, 8, 0, -1;
	mov.b32 	%f120, %r36;
	add.f32 	%f121, %f119, %f120;
	selp.f32 	%f122, %f121, %f119, %p12;
	mov.b32 	%r37, %f122;
	shfl.sync.up.b32	%r38|%p26, %r37, 16, 0, -1;
	mov.b32 	%f123, %r38;
	add.f32 	%f124, %f122, %f123;
	selp.f32 	%f125, %f124, %f122, %p14;
	st.shared.f32 	[%r28], %f125;
$L__BB4_12:
	setp.lt.u32 	%p27, %r1, 32;
	bar.sync 	0;
	mov.f32 	%f143, 0f00000000;
	@%p27 bra 	$L__BB4_14;
	ld.shared.f32 	%f143, [%r8+-4];
$L__BB4_14:
	setp.ge.u32 	%p28, %r3, %r4;
	add.f32 	%f52, %f35, %f143;
	add.f32 	%f53, %f36, %f143;
	add.f32 	%f54, %f37, %f143;
	add.f32 	%f55, %f38, %f143;
	add.f32 	%f56, %f39, %f143;
	add.f32 	%f57, %f40, %f143;
	add.f32 	%f58, %f41, %f143;
	add.f32 	%f59, %f42, %f143;
	add.f32 	%f60, %f43, %f143;
	add.f32 	%f61, %f44, %f143;
	add.f32 	%f62, %f45, %f143;
	add.f32 	%f63, %f46, %f143;
	add.f32 	%f64, %f47, %f143;
	add.f32 	%f65, %f48, %f143;
	add.f32 	%f66, %f49, %f143;
	add.f32 	%f67, %f34, %f143;
	cvta.to.global.u64 	%rd7, %rd3;
	add.s64 	%rd2, %rd7, %rd6;
	@%p28 bra 	$L__BB4_16;
	st.global.v4.f32 	[%rd2], {%f52, %f53, %f54, %f55};
$L__BB4_16:
	setp.ge.u32 	%p29, %r5, %r4;
	@%p29 bra 	$L__BB4_18;
	st.global.v4.f32 	[%rd2+16], {%f56, %f57, %f58, %f59};
$L__BB4_18:
	setp.ge.u32 	%p30, %r6, %r4;
	@%p30 bra 	$L__BB4_20;
	st.global.v4.f32 	[%rd2+32], {%f60, %f61, %f62, %f63};
$L__BB4_20:
	setp.ge.u32 	%p31, %r7, %r4;
	@%p31 bra 	$L__BB4_22;
	st.global.v4.f32 	[%rd2+48], {%f64, %f65, %f66, %f67};
$L__BB4_22:
	ret;

}
	// .globl	_Z65Kogge_Stone_scan_kernel_shfl_up_sync_version_coarsening_degree_20PfS_j
.visible .entry _Z65Kogge_Stone_scan_kernel_shfl_up_sync_version_coarsening_degree_20PfS_j(
	.param .u64 .ptr .align 1 _Z65Kogge_Stone_scan_kernel_shfl_up_sync_version_coarsening_degree_20PfS_j_param_0,
	.param .u64 .ptr .align 1 _Z65Kogge_Stone_scan_kernel_shfl_up_sync_version_coarsening_degree_20PfS_j_param_1,
	.param .u32 _Z65Kogge_Stone_scan_kernel_shfl_up_sync_version_coarsening_degree_20PfS_j_param_2
)
{
	.reg .pred 	%p<34>;
	.reg .b32 	%r<47>;
	.reg .b32 	%f<169>;
	.reg .b64 	%rd<28>;
	// demoted variable
	.shared .align 4 .b8 _ZZ65Kogge_Stone_scan_kernel_shfl_up_sync_version_coarsening_degree_20PfS_jE9warp_sums[128];
	ld.param.u64 	%rd4, [_Z65Kogge_Stone_scan_kernel_shfl_up_sync_version_coarsening_degree_20PfS_j_param_0];
	ld.param.u32 	%r8, [_Z65Kogge_Stone_scan_kernel_shfl_up_sync_version_coarsening_degree_20PfS_j_param_2];
	cvta.to.global.u64 	%rd1, %rd4;
	mov.u32 	%r1, %tid.x;
	mov.u32 	%r9, %ctaid.x;
	mov.u32 	%r10, %ntid.x;
	mad.lo.s32 	%r11, %r9, %r10, %r1;
	mul.lo.s32 	%r2, %r11, 5;
	shr.u32 	%r3, %r8, 2;
	setp.ge.u32 	%p1, %r2, %r3;
	mov.f32 	%f148, 0f00000000;
	mov.f32 	%f149, %f148;
	mov.f32 	%f150, %f148;
	mov.f32 	%f151, %f148;
	@%p1 bra 	$L__BB5_2;
	mul.wide.u32 	%rd5, %r2, 16;
	add.s64 	%rd6, %rd1, %rd5;
	ld.global.v4.f32 	{%f151, %f150, %f149, %f148}, [%rd6];
$L__BB5_2:
	add.s32 	%r4, %r2, 1;
	setp.ge.u32 	%p2, %r4, %r3;
	mov.f32 	%f152, 0f00000000;
	mov.f32 	%f153, %f152;
	mov.f32 	%f154, %f152;
	mov.f32 	%f155, %f152;
	@%p2 bra 	$L__BB5_4;
	mul.wide.u32 	%rd7, %r4, 16;
	add.s64 	%rd8, %rd1, %rd7;
	ld.global.v4.f32 	{%f155, %f154, %f153, %f152}, [%rd8];
$L__BB5_4:
	add.s32 	%r5, %r2, 2;
	setp.ge.u32 	%p3, %r5, %r3;
	mov.f32 	%f156, 0f00000000;
	mov.f32 	%f157, %f156;
	mov.f32 	%f158, %f156;
	mov.f32 	%f159, %f156;
	@%p3 bra 	$L__BB5_6;
	mul.wide.u32 	%rd9, %r5, 16;
	add.s64 	%rd10, %rd1, %rd9;
	ld.global.v4.f32 	{%f159, %f158, %f157, %f156}, [%rd10];
$L__BB5_6:
	add.s32 	%r6, %r2, 3;
	setp.ge.u32 	%p4, %r6, %r3;
	mov.f32 	%f160, 0f00000000;
	mov.f32 	%f161, %f160;
	mov.f32 	%f162, %f160;
	mov.f32 	%f163, %f160;
	@%p4 bra 	$L__BB5_8;
	mul.wide.u32 	%rd11, %r6, 16;
	add.s64 	%rd12, %rd1, %rd11;
	ld.global.v4.f32 	{%f163, %f162, %f161, %f160}, [%rd12];
$L__BB5_8:
	add.s32 	%r7, %r2, 4;
	setp.ge.u32 	%p5, %r7, %r3;
	mov.f32 	%f164, 0f00000000;
	mov.f32 	%f165, %f164;
	mov.f32 	%f166, %f164;
	mov.f32 	%f167, %f164;
	@%p5 bra 	$L__BB5_10;
	mul.wide.u32 	%rd13, %r7, 16;
	add.s64 	%rd14, %rd1, %rd13;
	ld.global.v4.f32 	{%f167, %f166, %f165, %f164}, [%rd14];
$L__BB5_10:
	add.f32 	%f89, %f150, %f151;
	add.f32 	%f90, %f149, %f89;
	add.f32 	%f91, %f148, %f90;
	add.f32 	%f92, %f91, %f155;
	add.f32 	%f93, %f154, %f92;
	add.f32 	%f94, %f153, %f93;
	add.f32 	%f95, %f152, %f94;
	add.f32 	%f96, %f95, %f159;
	add.f32 	%f97, %f158, %f96;
	add.f32 	%f98, %f157, %f97;
	add.f32 	%f99, %f156, %f98;
	add.f32 	%f100, %f99, %f163;
	add.f32 	%f101, %f162, %f100;
	add.f32 	%f102, %f161, %f101;
	add.f32 	%f103, %f160, %f102;
	add.f32 	%f104, %f103, %f167;
	add.f32 	%f105, %f166, %f104;
	add.f32 	%f106, %f165, %f105;
	add.f32 	%f107, %f164, %f106;
	mov.b32 	%r12, %f107;
	shfl.sync.up.b32	%r13|%p6, %r12, 1, 0, -1;
	and.b32  	%r14, %r1, 31;
	setp.eq.s32 	%p7, %r14, 0;
	mov.b32 	%f108, %r13;
	add.f32 	%f109, %f107, %f108;
	add.f32 	%f110, %f108, 0f00000000;
	selp.f32 	%f111, %f107, %f109, %p7;
	selp.f32 	%f112, 0f00000000, %f110, %p7;
	mov.b32 	%r15, %f111;
	shfl.sync.up.b32	%r16|%p8, %r15, 2, 0, -1;
	setp.gt.u32 	%p9, %r14, 1;
	mov.b32 	%f113, %r16;
	add.f32 	%f114, %f111, %f113;
	add.f32 	%f115, %f112, %f113;
	selp.f32 	%f116, %f114, %f111, %p9;
	selp.f32 	%f117, %f115, %f112, %p9;
	mov.b32 	%r17, %f116;
	shfl.sync.up.b32	%r18|%p10, %r17, 4, 0, -1;
	setp.gt.u32 	%p11, %r14, 3;
	mov.b32 	%f118, %r18;
	add.f32 	%f119, %f116, %f118;
	add.f32 	%f120, %f117, %f118;
	selp.f32 	%f121, %f119, %f116, %p11;
	selp.f32 	%f122, %f120, %f117, %p11;
	mov.b32 	%r19, %f121;
	shfl.sync.up.b32	%r20|%p12, %r19, 8, 0, -1;
	setp.gt.u32 	%p13, %r14, 7;
	mov.b32 	%f123, %r20;
	add.f32 	%f124, %f121, %f123;
	add.f32 	%f125, %f122, %f123;
	selp.f32 	%f126, %f124, %f121, %p13;
	selp.f32 	%f127, %f125, %f122, %p13;
	mov.b32 	%r21, %f126;
	shfl.sync.up.b32	%r22|%p14, %r21, 16, 0, -1;
	setp.gt.u32 	%p15, %r14, 15;
	mov.b32 	%f128, %r22;
	add.f32 	%f41, %f126, %f128;
	add.f32 	%f129, %f127, %f128;
	selp.f32 	%f42, %f41, %f126, %p15;
	selp.f32 	%f130, %f129, %f127, %p15;
	add.f32 	%f43, %f151, %f130;
	add.f32 	%f44, %f89, %f130;
	add.f32 	%f45, %f90, %f130;
	add.f32 	%f46, %f91, %f130;
	add.f32 	%f47, %f92, %f130;
	add.f32 	%f48, %f93, %f130;
	add.f32 	%f49, %f94, %f130;
	add.f32 	%f50, %f95, %f130;
	add.f32 	%f51, %f96, %f130;
	add.f32 	%f52, %f97, %f130;
	add.f32 	%f53, %f98, %f130;
	add.f32 	%f54, %f99, %f130;
	add.f32 	%f55, %f100, %f130;
	add.f32 	%f56, %f101, %f130;
	add.f32 	%f57, %f102, %f130;
	add.f32 	%f58, %f103, %f130;
	add.f32 	%f59, %f104, %f130;
	add.f32 	%f60, %f105, %f130;
	add.f32 	%f61, %f106, %f130;
	setp.ne.s32 	%p16, %r14, 31;
	@%p16 bra 	$L__BB5_12;
	shr.u32 	%r23, %r1, 3;
	and.b32  	%r24, %r23, 124;
	mov.u32 	%r25, _ZZ65Kogge_Stone_scan_kernel_shfl_up_sync_version_coarsening_degree_20PfS_jE9warp_sums;
	add.s32 	%r26, %r25, %r24;
	st.shared.f32 	[%r26], %f41;
$L__BB5_12:
	bar.sync 	0;
	setp.gt.u32 	%p17, %r1, 31;
	@%p17 bra 	$L__BB5_14;
	shl.b32 	%r28, %r1, 2;
	and.b32  	%r29, %r28, 124;
	mov.u32 	%r30, _ZZ65Kogge_Stone_scan_kernel_shfl_up_sync_version_coarsening_degree_20PfS_jE9warp_sums;
	add.s32 	%r31, %r30, %r29;
	ld.shared.f32 	%f131, [%r31];
	mov.b32 	%r32, %f131;
	shfl.sync.up.b32	%r33|%p23, %r32, 1, 0, -1;
	mov.b32 	%f132, %r33;
	add.f32 	%f133, %f131, %f132;
	selp.f32 	%f134, %f131, %f133, %p7;
	mov.b32 	%r34, %f134;
	shfl.sync.up.b32	%r35|%p24, %r34, 2, 0, -1;
	mov.b32 	%f135, %r35;
	add.f32 	%f136, %f134, %f135;
	selp.f32 	%f137, %f136, %f134, %p9;
	mov.b32 	%r36, %f137;
	shfl.sync.up.b32	%r37|%p25, %r36, 4, 0, -1;
	mov.b32 	%f138, %r37;
	add.f32 	%f139, %f137, %f138;
	selp.f32 	%f140, %f139, %f137, %p11;
	mov.b32 	%r38, %f140;
	shfl.sync.up.b32	%r39|%p26, %r38, 8, 0, -1;
	mov.b32 	%f141, %r39;
	add.f32 	%f142, %f140, %f141;
	selp.f32 	%f143, %f142, %f140, %p13;
	mov.b32 	%r40, %f143;
	shfl.sync.up.b32	%r41|%p27, %r40, 16, 0, -1;
	mov.b32 	%f144, %r41;
	add.f32 	%f145, %f143, %f144;
	selp.f32 	%f146, %f145, %f143, %p15;
	st.shared.f32 	[%r31], %f146;
$L__BB5_14:
	setp.lt.u32 	%p28, %r1, 32;
	bar.sync 	0;
	mov.f32 	%f168, 0f00000000;
	@%p28 bra 	$L__BB5_16;
	shr.u32 	%r43, %r1, 3;
	and.b32  	%r44, %r43, 124;
	mov.u32 	%r45, _ZZ65Kogge_Stone_scan_kernel_shfl_up_sync_version_coarsening_degree_20PfS_jE9warp_sums;
	add.s32 	%r46, %r45, %r44;
	ld.shared.f32 	%f168, [%r46+-4];
$L__BB5_16:
	setp.ge.u32 	%p29, %r2, %r3;
	add.f32 	%f64, %f43, %f168;
	add.f32 	%f65, %f44, %f168;
	add.f32 	%f66, %f45, %f168;
	add.f32 	%f67, %f46, %f168;
	add.f32 	%f68, %f47, %f168;
	add.f32 	%f69, %f48, %f168;
	add.f32 	%f70, %f49, %f168;
	add.f32 	%f71, %f50, %f168;
	add.f32 	%f72, %f51, %f168;
	add.f32 	%f73, %f52, %f168;
	add.f32 	%f74, %f53, %f168;
	add.f32 	%f75, %f54, %f168;
	add.f32 	%f76, %f55, %f168;
	add.f32 	%f77, %f56, %f168;
	add.f32 	%f78, %f57, %f168;
	add.f32 	%f79, %f58, %f168;
	add.f32 	%f80, %f59, %f168;
	add.f32 	%f81, %f60, %f168;
	add.f32 	%f82, %f61, %f168;
	add.f32 	%f83, %f42, %f168;
	@%p29 bra 	$L__BB5_18;
	ld.param.u64 	%rd26, [_Z65Kogge_Stone_scan_kernel_shfl_up_sync_version_coarsening_degree_20PfS_j_param_1];
	cvta.to.global.u64 	%rd15, %rd26;
	mul.wide.u32 	%rd16, %r2, 16;
	add.s64 	%rd17, %rd15, %rd16;
	st.global.v4.f32 	[%rd17], {%f64, %f65, %f66, %f67};
$L__BB5_18:
	ld.param.u64 	%rd27, [_Z65Kogge_Stone_scan_kernel_shfl_up_sync_version_coarsening_degree_20PfS_j_param_1];
	cvta.to.global.u64 	%rd2, %rd27;
	setp.ge.u32 	%p30, %r4, %r3;
	@%p30 bra 	$L__BB5_20;
	mul.wide.u32 	%rd18, %r4, 16;
	add.s64 	%rd19, %rd2, %rd18;
	st.global.v4.f32 	[%rd19], {%f68, %f69, %f70, %f71};
$L__BB5_20:
	setp.ge.u32 	%p31, %r5, %r3;
	@%p31 bra 	$L__BB5_22;
	mul.wide.u32 	%rd20, %r5, 16;
	add.s64 	%rd21, %rd2, %rd20;
	st.global.v4.f32 	[%rd21], {%f72, %f73, %f74, %f75};
$L__BB5_22:
	setp.ge.u32 	%p32, %r6, %r3;
	@%p32 bra 	$L__BB5_24;
	mul.wide.u32 	%rd22, %r6, 16;
	add.s64 	%rd23, %rd2, %rd22;
	st.global.v4.f32 	[%rd23], {%f76, %f77, %f78, %f79};
$L__BB5_24:
	setp.ge.u32 	%p33, %r7, %r3;
	@%p33 bra 	$L__BB5_26;
	mul.wide.u32 	%rd24, %r7, 16;
	add.s64 	%rd25, %rd2, %rd24;
	st.global.v4.f32 	[%rd25], {%f80, %f81, %f82, %f83};
$L__BB5_26:
	ret;

}


// ===== COMPILED SASS (sm_100) =====

	.target	sm_100

	.elftype	@"ET_EXEC"


//--------------------- .note.nv.tkinfo           --------------------------
	.section	.note.nv.tkinfo,"",@"SHT_NOTE"
	.sectionflags	@"SHF_NOTE_NV_TKINFO"
	.tkinfo
        /*0018*/ 	.word	0x00000002
        /*0030*/ 	.string	""
        /*0030*/ 	.string	"ptxas"
        /*0030*/ 	.string	"Cuda compilation tools, release 13.0, V13.0.88"
        /*0030*/ 	.string	"Build cuda_13.0.r13.0/compiler.36424714_0"
        /*0030*/ 	.string	"-arch sm_100 -m 64 "



//--------------------- .note.nv.cuinfo           --------------------------
	.section	.note.nv.cuinfo,"",@"SHT_NOTE"
	.sectionflags	@"SHF_NOTE_NV_CUINFO"
        /*0018*/ 	.short	0x0002
        /*001a*/ 	.short	0x0064
        /*001c*/ 	.short	0x0082
	.zero		2


//--------------------- .nv.info                  --------------------------
	.section	.nv.info,"",@"SHT_CUDA_INFO"
	.align	4


	//----- nvinfo : EIATTR_REGCOUNT
	.align		4
        /*0000*/ 	.byte	0x04, 0x2f
        /*0002*/ 	.short	(.L_1 - .L_0)
	.align		4
.L_0:
        /*0004*/ 	.word	index@(_Z44Kogge_Stone_scan_kernel_shfl_up_sync_versionPfS_j)
        /*0008*/ 	.word	0x00000010


	//----- nvinfo : EIATTR_FRAME_SIZE
	.align		4
.L_1:
        /*000c*/ 	.byte	0x04, 0x11
        /*000e*/ 	.short	(.L_3 - .L_2)
	.align		4
.L_2:
        /*0010*/ 	.word	index@(_Z44Kogge_Stone_scan_kernel_shfl_up_sync_versionPfS_j)
        /*0014*/ 	.word	0x00000000


	//----- nvinfo : EIATTR_REGCOUNT
	.align		4
.L_3:
        /*0018*/ 	.byte	0x04, 0x2f
        /*001a*/ 	.short	(.L_5 - .L_4)
	.align		4
.L_4:
        /*001c*/ 	.word	index@(_Z64Kogge_Stone_scan_kernel_shfl_up_sync_version_coarsening_degree_4PfS_j)
        /*0020*/ 	.word	0x00000013


	//----- nvinfo : EIATTR_FRAME_SIZE
	.align		4
.L_5:
        /*0024*/ 	.byte	0x04, 0x11
        /*0026*/ 	.short	(.L_7 - .L_6)
	.align		4
.L_6:
        /*0028*/ 	.word	index@(_Z64Kogge_Stone_scan_kernel_shfl_up_sync_version_coarsening_degree_4PfS_j)
        /*002c*/ 	.word	0x00000000


	//----- nvinfo : EIATTR_REGCOUNT
	.align		4
.L_7:
        /*0030*/ 	.byte	0x04, 0x2f
        /*0032*/ 	.short	(.L_9 - .L_8)
	.align		4
.L_8:
        /*0034*/ 	.word	index@(_Z64Kogge_Stone_scan_kernel_shfl_up_sync_version_coarsening_degree_8PfS_j)
        /*0038*/ 	.word	0x00000017


	//----- nvinfo : EIATTR_FRAME_SIZE
	.align		4
.L_9:
        /*003c*/ 	.byte	0x04, 0x11
        /*003e*/ 	.short	(.L_11 - .L_10)
	.align		4
.L_10:
        /*0040*/ 	.word	index@(_Z64Kogge_Stone_scan_kernel_shfl_up_sync_version_coarsening_degree_8PfS_j)
        /*0044*/ 	.word	0x00000000


	//----- nvinfo : EIATTR_REGCOUNT
	.align		4
.L_11:
        /*0048*/ 	.byte	0x04, 0x2f
        /*004a*/ 	.short	(.L_13 - .L_12)
	.align		4
.L_12:
        /*004c*/ 	.word	index@(_Z65Kogge_Stone_scan_kernel_shfl_up_sync_version_coarsening_degree_12PfS_j)
        /*0050*/ 	.word	0x0000001c


	//----- nvinfo : EIATTR_FRAME_SIZE
	.align		4
.L_13:
        /*0054*/ 	.byte	0x04, 0x11
        /*0056*/ 	.short	(.L_15 - .L_14)
	.align		4
.L_14:
        /*0058*/ 	.word	index@(_Z65Kogge_Stone_scan_kernel_shfl_up_sync_version_coarsening_degree_12PfS_j)
        /*005c*/ 	.word	0x00000000


	//----- nvinfo : EIATTR_REGCOUNT
	.align		4
.L_15:
        /*0060*/ 	.byte	0x04, 0x2f
        /*0062*/ 	.short	(.L_17 - .L_16)
	.align		4
.L_16:
        /*0064*/ 	.word	index@(_Z65Kogge_Stone_scan_kernel_shfl_up_sync_version_coarsening_degree_16PfS_j)
        /*0068*/ 	.word	0x00000020


	//----- nvinfo : EIATTR_FRAME_SIZE
	.align		4
.L_17:
        /*006c*/ 	.byte	0x04, 0x11
        /*006e*/ 	.short	(.L_19 - .L_18)
	.align		4
.L_18:
        /*0070*/ 	.word	index@(_Z65Kogge_Stone_scan_kernel_shfl_up_sync_version_coarsening_degree_16PfS_j)
        /*0074*/ 	.word	0x00000000


	//----- nvinfo : EIATTR_REGCOUNT
	.align		4
.L_19:
        /*0078*/ 	.byte	0x04, 0x2f
        /*007a*/ 	.short	(.L_21 - .L_20)
	.align		4
.L_20:
        /*007c*/ 	.word	index@(_Z65Kogge_Stone_scan_kernel_shfl_up_sync_version_coarsening_degree_20PfS_j)
        /*0080*/ 	.word	0x00000033


	//----- nvinfo : EIATTR_FRAME_SIZE
	.align		4
.L_21:
        /*0084*/ 	.byte	0x04, 0x11
        /*0086*/ 	.short	(.L_23 - .L_22)
	.align		4
.L_22:
        /*0088*/ 	.word	index@(_Z65Kogge_Stone_scan_kernel_shfl_up_sync_version_coarsening_degree_20PfS_j)
        /*008c*/ 	.word	0x00000000


	//----- nvinfo : EIATTR_MIN_STACK_SIZE
	.align		4
.L_23:
        /*0090*/ 	.byte	0x04, 0x12
        /*0092*/ 	.short	(.L_25 - .L_24)
	.align		4
.L_24:
        /*0094*/ 	.word	index@(_Z65Kogge_Stone_scan_kernel_shfl_up_sync_version_coarsening_degree_20PfS_j)
        /*0098*/ 	.word	0x00000000


	//----- nvinfo : EIATTR_MIN_STACK_SIZE
	.align		4
.L_25:
        /*009c*/ 	.byte	0x04, 0x12
        /*009e*/ 	.short	(.L_27 - .L_26)
	.align		4
.L_26:
        /*00a0*/ 	.word	index@(_Z65Kogge_Stone_scan_kernel_shfl_up_sync_version_coarsening_degree_16PfS_j)
        /*00a4*/ 	.word	0x00000000


	//----- nvinfo : EIATTR_MIN_STACK_SIZE
	.align		4
.L_27:
        /*00a8*/ 	.byte	0x04, 0x12
        /*00aa*/ 	.short	(.L_29 - .L_28)
	.align		4
.L_28:
        /*00ac*/ 	.word	index@(_Z65Kogge_Stone_scan_kernel_shfl_up_sync_version_coarsening_degree_12PfS_j)
        /*00b0*/ 	.word	0x00000000


	//----- nvinfo : EIATTR_MIN_STACK_SIZE
	.align		4
.L_29:
        /*00b4*/ 	.byte	0x04, 0x12
        /*00b6*/ 	.short	(.L_31 - .L_30)
	.align		4
.L_30:
        /*00b8*/ 	.word	index@(_Z64Kogge_Stone_scan_kernel_shfl_up_sync_version_coarsening_degree_8PfS_j)
        /*00bc*/ 	.word	0x00000000


	//----- nvinfo : EIATTR_MIN_STACK_SIZE
	.align		4
.L_31:
        /*00c0*/ 	.byte	0x04, 0x12
        /*00c2*/ 	.short	(.L_33 - .L_32)
	.align		4
.L_32:
        /*00c4*/ 	.word	index@(_Z64Kogge_Stone_scan_kernel_shfl_up_sync_version_coarsening_degree_4PfS_j)
        /*00c8*/ 	.word	0x00000000


	//----- nvinfo : EIATTR_MIN_STACK_SIZE
	.align		4
.L_33:
        /*00cc*/ 	.byte	0x04, 0x12
        /*00ce*/ 	.short	(.L_35 - .L_34)
	.align		4
.L_34:
        /*00d0*/ 	.word	index@(_Z44Kogge_Stone_scan_kernel_shfl_up_sync_versionPfS_j)
        /*00d4*/ 	.word	0x00000000
.L_35:


//--------------------- .nv.compat                --------------------------
	.section	.nv.compat,"",@"SHT_CUDA_COMPAT_INFO"
	.align	4
        /*0000*/ 	.byte	0x02, 0x09, 0x00, 0x00, 0x02, 0x02, 0x01, 0x00, 0x02, 0x05, 0x05, 0x00, 0x03, 0x07, 0x01, 0x01
        /*0010*/ 	.byte	0x02, 0x03, 0x00, 0x00, 0x02, 0x06, 0x01, 0x00, 0x04, 0x0b, 0x08, 0x00, 0x09, 0x00, 0x00, 0x00
        /*0020*/ 	.byte	0x00, 0x00, 0x00, 0x00


//--------------------- .nv.info._Z65Kogge_Stone_scan_kernel_shfl_up_sync_version_coarsening_degree_20PfS_j --------------------------
	.section	.nv.info._Z65Kogge_Stone_scan_kernel_shfl_up_sync_version_coarsening_degree_20PfS_j,"",@"SHT_CUDA_INFO"
	.sectionflags	@""
	.align	4


	//----- nvinfo : EIATTR_CUDA_API_VERSION
	.align		4
        /*0000*/ 	.byte	0x04, 0x37
        /*0002*/ 	.short	(.L_37 - .L_36)
.L_36:
        /*0004*/ 	.word	0x00000082


	//----- nvinfo : EIATTR_KPARAM_INFO
	.align		4
.L_37:
        /*0008*/ 	.byte	0x04, 0x17
        /*000a*/ 	.short	(.L_39 - .L_38)
.L_38:
        /*000c*/ 	.word	0x00000000
        /*0010*/ 	.short	0x0002
        /*0012*/ 	.short	0x0010
        /*0014*/ 	.byte	0x00, 0xf0, 0x11, 0x00


	//----- nvinfo : EIATTR_KPARAM_INFO
	.align		4
.L_39:
        /*0018*/ 	.byte	0x04, 0x17
        /*001a*/ 	.short	(.L_41 - .L_40)
.L_40:
        /*001c*/ 	.word	0x00000000
        /*0020*/ 	.short	0x0001
        /*0022*/ 	.short	0x0008
        /*0024*/ 	.byte	0x00, 0xf5, 0x21, 0x00


	//----- nvinfo : EIATTR_KPARAM_INFO
	.align		4
.L_41:
        /*0028*/ 	.byte	0x04, 0x17
        /*002a*/ 	.short	(.L_43 - .L_42)
.L_42:
        /*002c*/ 	.word	0x00000000
        /*0030*/ 	.short	0x0000
        /*0032*/ 	.short	0x0000
        /*0034*/ 	.byte	0x00, 0xf5, 0x21, 0x00


	//----- nvinfo : EIATTR_SPARSE_MMA_MASK
	.align		4
.L_43:
        /*0038*/ 	.byte	0x03, 0x50
        /*003a*/ 	.short	0x0000


	//----- nvinfo : EIATTR_MAXREG_COUNT
	.align		4
        /*003c*/ 	.byte	0x03, 0x1b
        /*003e*/ 	.short	0x00ff


	//----- nvinfo : EIATTR_NUM_BARRIERS
	.align		4
        /*0040*/ 	.byte	0x02, 0x4c
        /*0042*/ 	.byte	0x01
	.zero		1


	//----- nvinfo : EIATTR_MERCURY_ISA_VERSION
	.align		4
        /*0044*/ 	.byte	0x03, 0x5f
        /*0046*/ 	.short	0x0101


	//----- nvinfo : EIATTR_COOP_GROUP_MASK_REGIDS
	.align		4
        /*0048*/ 	.byte	0x04, 0x29
        /*004a*/ 	.short	(.L_45 - .L_44)


	//   ....[0]....
.L_44:
        /*004c*/ 	.word	0xffffffff


	//   ....[1]....
        /*0050*/ 	.word	0xffffffff


	//   ....[2]....
        /*0054*/ 	.word	0xffffffff


	//   ....[3]....
        /*0058*/ 	.word	0xffffffff


	//   ....[4]....
        /*005c*/ 	.word	0xffffffff


	//   ....[5]....
        /*0060*/ 	.word	0xffffffff


	//   ....[6]....
        /*0064*/ 	.word	0xffffffff


	//   ....[7]....
        /*0068*/ 	.word	0xffffffff


	//   ....[8]....
        /*006c*/ 	.word	0xffffffff


	//   ....[9]....
        /*0070*/ 	.word	0xffffffff


	//   ....[10]....
        /*0074*/ 	.word	0x0500000b


	//   ....[11]....
        /*0078*/ 	.word	0x0500000b


	//   ....[12]....
        /*007c*/ 	.word	0x0500000b


	//   ....[13]....
        /*0080*/ 	.word	0x0500000b


	//   ....[14]....
        /*0084*/ 	.word	0x0500000b


	//----- nvinfo : EIATTR_COOP_GROUP_INSTR_OFFSETS
	.align		4
.L_45:
        /*0088*/ 	.byte	0x04, 0x28
        /*008a*/ 	.short	(.L_47 - .L_46)


	//   ....[0]....
.L_46:
        /*008c*/ 	.word	0x00000440


	//   ....[1]....
        /*0090*/ 	.word	0x00000460


	//   ....[2]....
        /*0094*/ 	.word	0x000004b0


	//   ....[3]....
        /*0098*/ 	.word	0x000004d0


	//   ....[4]....
        /*009c*/ 	.word	0x00000530


	//   ....[5]....
        /*00a0*/ 	.word	0x00000810


	//   ....[6]....
        /*00a4*/ 	.word	0x00000870


	//   ....[7]....
        /*00a8*/ 	.word	0x000008a0


	//   ....[8]....
        /*00ac*/ 	.word	0x000008c0


	//   ....[9]....
        /*00b0*/ 	.word	0x000008e0


	//   ....[10]....
        /*00b4*/ 	.word	0x00000c70


	//   ....[11]....
        /*00b8*/ 	.word	0x00000ce0


	//   ....[12]....
        /*00bc*/ 	.word	0x00000d50


	//   ....[13]....
        /*00c0*/ 	.word	0x00000dc0


	//   ....[14]....
        /*00c4*/ 	.word	0x00000e20


	//----- nvinfo : EIATTR_VRC_CTA_INIT_COUNT
	.align		4
.L_47:
        /*00c8*/ 	.byte	0x02, 0x4a
	.zero		1
	.zero		1


	//----- nvinfo : EIATTR_EXIT_INSTR_OFFSETS
	.align		4
        /*00cc*/ 	.byte	0x04, 0x1c
        /*00ce*/ 	.short	(.L_49 - .L_48)


	//   ....[0]....
.L_48:
        /*00d0*/ 	.word	0x00000bd0


	//   ....[1]....
        /*00d4*/ 	.word	0x00000c10


	//----- nvinfo : EIATTR_CRS_STACK_SIZE
	.align		4
.L_49:
        /*00d8*/ 	.byte	0x04, 0x1e
        /*00da*/ 	.short	(.L_51 - .L_50)
.L_50:
        /*00dc*/ 	.word	0x00000000


	//----- nvinfo : EIATTR_CBANK_PARAM_SIZE
	.align		4
.L_51:
        /*00e0*/ 	.byte	0x03, 0x19
        /*00e2*/ 	.short	0x0014


	//----- nvinfo : EIATTR_PARAM_CBANK
	.align		4
        /*00e4*/ 	.byte	0x04, 0x0a
        /*00e6*/ 	.short	(.L_53 - .L_52)
	.align		4
.L_52:
        /*00e8*/ 	.word	index@(.nv.constant0._Z65Kogge_Stone_scan_kernel_shfl_up_sync_version_coarsening_degree_20PfS_j)
        /*00ec*/ 	.short	0x0380
        /*00ee*/ 	.short	0x0014


	//----- nvinfo : EIATTR_SW_WAR
	.align		4
.L_53:
        /*00f0*/ 	.byte	0x04, 0x36
        /*00f2*/ 	.short	(.L_55 - .L_54)
.L_54:
        /*00f4*/ 	.word	0x00000008
.L_55:


//--------------------- .nv.info._Z65Kogge_Stone_scan_kernel_shfl_up_sync_version_coarsening_degree_16PfS_j --------------------------
	.section	.nv.info._Z65Kogge_Stone_scan_kernel_shfl_up_sync_version_coarsening_degree_16PfS_j,"",@"SHT_CUDA_INFO"
	.sectionflags	@""
	.align	4


	//----- nvinfo : EIATTR_CUDA_API_VERSION
	.align		4
        /*0000*/ 	.byte	0x04, 0x37
        /*0002*/ 	.short	(.L_57 - .L_56)
.L_56:
        /*0004*/ 	.word	0x00000082


	//----- nvinfo : EIATTR_KPARAM_INFO
	.align		4
.L_57:
        /*0008*/ 	.byte	0x04, 0x17
        /*000a*/ 	.short	(.L_59 - .L_58)
.L_58:
        /*000c*/ 	.word	0x00000000
        /*0010*/ 	.short	0x0002
        /*0012*/ 	.short	0x0010
        /*0014*/ 	.byte	0x00, 0xf0, 0x11, 0x00


	//----- nvinfo : EIATTR_KPARAM_INFO
	.align		4
.L_59:
        /*0018*/ 	.byte	0x04, 0x17
        /*001a*/ 	.short	(.L_61 - .L_60)
.L_60:
        /*001c*/ 	.word	0x00000000
        /*0020*/ 	.short	0x0001
        /*0022*/ 	.short	0x0008
        /*0024*/ 	.byte	0x00, 0xf5, 0x21, 0x00


	//----- nvinfo : EIATTR_KPARAM_INFO
	.align		4
.L_61:
        /*0028*/ 	.byte	0x04, 0x17
        /*002a*/ 	.short	(.L_63 - .L_62)
.L_62:
        /*002c*/ 	.word	0x00000000
        /*0030*/ 	.short	0x0000
        /*0032*/ 	.short	0x0000
        /*0034*/ 	.byte	0x00, 0xf5, 0x21, 0x00


	//----- nvinfo : EIATTR_SPARSE_MMA_MASK
	.align		4
.L_63:
        /*0038*/ 	.byte	0x03, 0x50
        /*003a*/ 	.short	0x0000


	//----- nvinfo : EIATTR_MAXREG_COUNT
	.align		4
        /*003c*/ 	.byte	0x03, 0x1b
        /*003e*/ 	.short	0x00ff


	//----- nvinfo : EIATTR_NUM_BARRIERS
	.align		4
        /*0040*/ 	.byte	0x02, 0x4c
        /*0042*/ 	.byte	0x01
	.zero		1


	//----- nvinfo : EIATTR_MERCURY_ISA_VERSION
	.align		4
        /*0044*/ 	.byte	0x03, 0x5f
        /*0046*/ 	.short	0x0101


	//----- nvinfo : EIATTR_COOP_GROUP_MASK_REGIDS
	.align		4
        /*0048*/ 	.byte	0x04, 0x29
        /*004a*/ 	.short	(.L_65 - .L_64)


	//   ....[0]....
.L_64:
        /*004c*/ 	.word	0xffffffff


	//   ....[1]....
        /*0050*/ 	.word	0xffffffff


	//   ....[2]....
        /*0054*/ 	.word	0xffffffff


	//   ....[3]....
        /*0058*/ 	.word	0xffffffff


	//   ....[4]....
        /*005c*/ 	.word	0xffffffff


	//   ....[5]....
        /*0060*/ 	.word	0xffffffff


	//   ....[6]....
        /*0064*/ 	.word	0xffffffff


	//   ....[7]....
        /*0068*/ 	.word	0xffffffff


	//   ....[8]....
        /*006c*/ 	.word	0xffffffff


	//   ....[9]....
        /*0070*/ 	.word	0xffffffff


	//   ....[10]....
        /*0074*/ 	.word	0x0500000a


	//   ....[11]....
        /*0078*/ 	.word	0x0500000a


	//   ....[12]....
        /*007c*/ 	.word	0x0500000a


	//   ....[13]....
        /*0080*/ 	.word	0x0500000a


	//   ....[14]....
        /*0084*/ 	.word	0x0500000a


	//----- nvinfo : EIATTR_COOP_GROUP_INSTR_OFFSETS
	.align		4
.L_65:
        /*0088*/ 	.byte	0x04, 0x28
        /*008a*/ 	.short	(.L_67 - .L_66)


	//   ....[0]....
.L_66:
        /*008c*/ 	.word	0x000003c0


	//   ....[1]....
        /*0090*/ 	.word	0x000003f0


	//   ....[2]....
        /*0094*/ 	.word	0x00000430


	//   ....[3]....
        /*0098*/ 	.word	0x00000460


	//   ....[4]....
        /*009c*/ 	.word	0x00000490


	//   ....[5]....
        /*00a0*/ 	.word	0x00000640


	//   ....[6]....
        /*00a4*/ 	.word	0x00000660


	//   ....[7]....
        /*00a8*/ 	.word	0x00000680


	//   ....[8]....
        /*00ac*/ 	.word	0x000006a0


	//   ....[9]....
        /*00b0*/ 	.word	0x000006c0


	//   ....[10]....
        /*00b4*/ 	.word	0x00000940


	//   ....[11]....
        /*00b8*/ 	.word	0x000009a0


	//   ....[12]....
        /*00bc*/ 	.word	0x00000a00


	//   ....[13]....
        /*00c0*/ 	.word	0x00000a60


	//   ....[14]....
        /*00c4*/ 	.word	0x00000ac0


	//----- nvinfo : EIATTR_VRC_CTA_INIT_COUNT
	.align		4
.L_67:
        /*00c8*/ 	.byte	0x02, 0x4a
	.zero		1
	.zero		1


	//----- nvinfo : EIATTR_EXIT_INSTR_OFFSETS
	.align		4
        /*00cc*/ 	.byte	0x04, 0x1c
        /*00ce*/ 	.short	(.L_69 - .L_68)


	//   ....[0]....
.L_68:
        /*00d0*/ 	.word	0x000008c0


	//   ....[1]....
        /*00d4*/ 	.word	0x000008e0


	//----- nvinfo : EIATTR_CRS_STACK_SIZE
	.align		4
.L_69:
        /*00d8*/ 	.byte	0x04, 0x1e
        /*00da*/ 	.short	(.L_71 - .L_70)
.L_70:
        /*00dc*/ 	.word	0x00000000


	//----- nvinfo : EIATTR_CBANK_PARAM_SIZE
	.align		4
.L_71:
        /*00e0*/ 	.byte	0x03, 0x19
        /*00e2*/ 	.short	0x0014


	//----- nvinfo : EIATTR_PARAM_CBANK
	.align		4
        /*00e4*/ 	.byte	0x04, 0x0a
        /*00e6*/ 	.short	(.L_73 - .L_72)
	.align		4
.L_72:
        /*00e8*/ 	.word	index@(.nv.constant0._Z65Kogge_Stone_scan_kernel_shfl_up_sync_version_coarsening_degree_16PfS_j)
        /*00ec*/ 	.short	0x0380
        /*00ee*/ 	.short	0x0014


	//----- nvinfo : EIATTR_SW_WAR
	.align		4
.L_73:
        /*00f0*/ 	.byte	0x04, 0x36
        /*00f2*/ 	.short	(.L_75 - .L_74)
.L_74:
        /*00f4*/ 	.word	0x00000008
.L_75:


//--------------------- .nv.info._Z65Kogge_Stone_scan_kernel_shfl_up_sync_version_coarsening_degree_12PfS_j --------------------------
	.section	.nv.info._Z65Kogge_Stone_scan_kernel_shfl_up_sync_version_coarsening_degree_12PfS_j,"",@"SHT_CUDA_INFO"
	.sectionflags	@""
	.align	4


	//----- nvinfo : EIATTR_CUDA_API_VERSION
	.align		4
        /*0000*/ 	.byte	0x04, 0x37
        /*0002*/ 	.short	(.L_77 - .L_76)
.L_76:
        /*0004*/ 	.word	0x00000082


	//----- nvinfo : EIATTR_KPARAM_INFO
	.align		4
.L_77:
        /*0008*/ 	.byte	0x04, 0x17
        /*000a*/ 	.short	(.L_79 - .L_78)
.L_78:
        /*000c*/ 	.word	0x00000000
        /*0010*/ 	.short	0x0002
        /*0012*/ 	.short	0x0010
        /*0014*/ 	.byte	0x00, 0xf0, 0x11, 0x00


	//----- nvinfo : EIATTR_KPARAM_INFO
	.align		4
.L_79:
        /*0018*/ 	.byte	0x04, 0x17
        /*001a*/ 	.short	(.L_81 - .L_80)
.L_80:
        /*001c*/ 	.word	0x00000000
        /*0020*/ 	.short	0x0001
        /*0022*/ 	.short	0x0008
        /*0024*/ 	.byte	0x00, 0xf5, 0x21, 0x00


	//----- nvinfo : EIATTR_KPARAM_INFO
	.align		4
.L_81:
        /*0028*/ 	.byte	0x04, 0x17
        /*002a*/ 	.short	(.L_83 - .L_82)
.L_82:
        /*002c*/ 	.word	0x00000000
        /*0030*/ 	.short	0x0000
        /*0032*/ 	.short	0x0000
        /*0034*/ 	.byte	0x00, 0xf5, 0x21, 0x00


	//----- nvinfo : EIATTR_SPARSE_MMA_MASK
	.align		4
.L_83:
        /*0038*/ 	.byte	0x03, 0x50
        /*003a*/ 	.short	0x0000


	//----- nvinfo : EIATTR_MAXREG_COUNT
	.align		4
        /*003c*/ 	.byte	0x03, 0x1b
        /*003e*/ 	.short	0x00ff


	//----- nvinfo : EIATTR_NUM_BARRIERS
	.align		4
        /*0040*/ 	.byte	0x02, 0x4c
        /*0042*/ 	.byte	0x01
	.zero		1


	//----- nvinfo : EIATTR_MERCURY_ISA_VERSION
	.align		4
        /*0044*/ 	.byte	0x03, 0x5f
        /*0046*/ 	.short	0x0101


	//----- nvinfo : EIATTR_COOP_GROUP_MASK_REGIDS
	.align		4
        /*0048*/ 	.byte	0x04, 0x29
        /*004a*/ 	.short	(.L_85 - .L_84)


	//   ....[0]....
.L_84:
        /*004c*/ 	.word	0xffffffff


	//   ....[1]....
        /*0050*/ 	.word	0xffffffff


	//   ....[2]....
        /*0054*/ 	.word	0xffffffff


	//   ....[3]....
        /*0058*/ 	.word	0xffffffff


	//   ....[4]....
        /*005c*/ 	.word	0xffffffff


	//   ....[5]....
        /*0060*/ 	.word	0xffffffff


	//   ....[6]....
        /*0064*/ 	.word	0xffffffff


	//   ....[7]....
        /*0068*/ 	.word	0xffffffff


	//   ....[8]....
        /*006c*/ 	.word	0xffffffff


	//   ....[9]....
        /*0070*/ 	.word	0xffffffff


	//   ....[10]....
        /*0074*/ 	.word	0x05000016


	//   ....[11]....
        /*0078*/ 	.word	0x05000016


	//   ....[12]....
        /*007c*/ 	.word	0x05000016


	//   ....[13]....
        /*0080*/ 	.word	0x05000016


	//   ....[14]....
        /*0084*/ 	.word	0x05000016


	//----- nvinfo : EIATTR_COOP_GROUP_INSTR_OFFSETS
	.align		4
.L_85:
        /*0088*/ 	.byte	0x04, 0x28
        /*008a*/ 	.short	(.L_87 - .L_86)


	//   ....[0]....
.L_86:
        /*008c*/ 	.word	0x00000330


	//   ....[1]....
        /*0090*/ 	.word	0x00000360


	//   ....[2]....
        /*0094*/ 	.word	0x000003a0


	//   ....[3]....
        /*0098*/ 	.word	0x000003c0


	//   ....[4]....
        /*009c*/ 	.word	0x000003e0


	//   ....[5]....
        /*00a0*/ 	.word	0x000005c0


	//   ....[6]....
        /*00a4*/ 	.word	0x000005f0


	//   ....[7]....
        /*00a8*/ 	.word	0x00000610


	//   ....[8]....
        /*00ac*/ 	.word	0x00000630


	//   ....[9]....
        /*00b0*/ 	.word	0x00000650


	//   ....[10]....
        /*00b4*/ 	.word	0x000008a0


	//   ....[11]....
        /*00b8*/ 	.word	0x00000910


	//   ....[12]....
        /*00bc*/ 	.word	0x00000970


	//   ....[13]....
        /*00c0*/ 	.word	0x000009d0


	//   ....[14]....
        /*00c4*/ 	.word	0x00000a30


	//----- nvinfo : EIATTR_VRC_CTA_INIT_COUNT
	.align		4
.L_87:
        /*00c8*/ 	.byte	0x02, 0x4a
	.zero		1
	.zero		1


	//----- nvinfo : EIATTR_EXIT_INSTR_OFFSETS
	.align		4
        /*00cc*/ 	.byte	0x04, 0x1c
        /*00ce*/ 	.short	(.L_89 - .L_88)


	//   ....[0]....
.L_88:
        /*00d0*/ 	.word	0x000007c0


	//   ....[1]....
        /*00d4*/ 	.word	0x00000840


	//----- nvinfo : EIATTR_CRS_STACK_SIZE
	.align		4
.L_89:
        /*00d8*/ 	.byte	0x04, 0x1e
        /*00da*/ 	.short	(.L_91 - .L_90)
.L_90:
        /*00dc*/ 	.word	0x00000000


	//----- nvinfo : EIATTR_CBANK_PARAM_SIZE
	.align		4
.L_91:
        /*00e0*/ 	.byte	0x03, 0x19
        /*00e2*/ 	.short	0x0014


	//----- nvinfo : EIATTR_PARAM_CBANK
	.align		4
        /*00e4*/ 	.byte	0x04, 0x0a
        /*00e6*/ 	.short	(.L_93 - .L_92)
	.align		4
.L_92:
        /*00e8*/ 	.word	index@(.nv.constant0._Z65Kogge_Stone_scan_kernel_shfl_up_sync_version_coarsening_degree_12PfS_j)
        /*00ec*/ 	.short	0x0380
        /*00ee*/ 	.short	0x0014


	//----- nvinfo : EIATTR_SW_WAR
	.align		4
.L_93:
        /*00f0*/ 	.byte	0x04, 0x36
        /*00f2*/ 	.short	(.L_95 - .L_94)
.L_94:
        /*00f4*/ 	.word	0x00000008
.L_95:


//--------------------- .nv.info._Z64Kogge_Stone_scan_kernel_shfl_up_sync_version_coarsening_degree_8PfS_j --------------------------
	.section	.nv.info._Z64Kogge_Stone_scan_kernel_shfl_up_sync_version_coarsening_degree_8PfS_j,"",@"SHT_CUDA_INFO"
	.sectionflags	@""
	.align	4


	//----- nvinfo : EIATTR_CUDA_API_VERSION
	.align		4
        /*0000*/ 	.byte	0x04, 0x37
        /*0002*/ 	.short	(.L_97 - .L_96)
.L_96:
        /*0004*/ 	.word	0x00000082


	//----- nvinfo : EIATTR_KPARAM_INFO
	.align		4
.L_97:
        /*0008*/ 	.byte	0x04, 0x17
        /*000a*/ 	.short	(.L_99 - .L_98)
.L_98:
        /*000c*/ 	.word	0x00000000
        /*0010*/ 	.short	0x0002
        /*0012*/ 	.short	0x0010
        /*0014*/ 	.byte	0x00, 0xf0, 0x11, 0x00


	//----- nvinfo : EIATTR_KPARAM_INFO
	.align		4
.L_99:
        /*0018*/ 	.byte	0x04, 0x17
        /*001a*/ 	.short	(.L_101 - .L_100)
.L_100:
        /*001c*/ 	.word	0x00000000
        /*0020*/ 	.short	0x0001
        /*0022*/ 	.short	0x0008
        /*0024*/ 	.byte	0x00, 0xf5, 0x21, 0x00


	//----- nvinfo : EIATTR_KPARAM_INFO
	.align		4
.L_101:
        /*0028*/ 	.byte	0x04, 0x17
        /*002a*/ 	.short	(.L_103 - .L_102)
.L_102:
        /*002c*/ 	.word	0x00000000
        /*0030*/ 	.short	0x0000
        /*0032*/ 	.short	0x0000
        /*0034*/ 	.byte	0x00, 0xf5, 0x21, 0x00


	//----- nvinfo : EIATTR_SPARSE_MMA_MASK
	.align		4
.L_103:
        /*0038*/ 	.byte	0x03, 0x50
        /*003a*/ 	.short	0x0000


	//----- nvinfo : EIATTR_MAXREG_COUNT
	.align		4
        /*003c*/ 	.byte	0x03, 0x1b
        /*003e*/ 	.short	0x00ff


	//----- nvinfo : EIATTR_NUM_BARRIERS
	.align		4
        /*0040*/ 	.byte	0x02, 0x4c
        /*0042*/ 	.byte	0x01
	.zero		1


	//----- nvinfo : EIATTR_MERCURY_ISA_VERSION
	.align		4
        /*0044*/ 	.byte	0x03, 0x5f
        /*0046*/ 	.short	0x0101


	//----- nvinfo : EIATTR_COOP_GROUP_MASK_REGIDS
	.align		4
        /*0048*/ 	.byte	0x04, 0x29
        /*004a*/ 	.short	(.L_105 - .L_104)


	//   ....[0]....
.L_104:
        /*004c*/ 	.word	0xffffffff


	//   ....[1]....
        /*0050*/ 	.word	0xffffffff


	//   ....[2]....
        /*0054*/ 	.word	0xffffffff


	//   ....[3]....
        /*0058*/ 	.word	0xffffffff


	//   ....[4]....
        /*005c*/ 	.word	0xffffffff


	//   ....[5]....
        /*0060*/ 	.word	0xffffffff


	//   ....[6]....
        /*0064*/ 	.word	0xffffffff


	//   ....[7]....
        /*0068*/ 	.word	0xffffffff


	//   ....[8]....
        /*006c*/ 	.word	0xffffffff


	//   ....[9]....
        /*0070*/ 	.word	0xffffffff


	//   ....[10]....
        /*0074*/ 	.word	0x05000010


	//   ....[11]....
        /*0078*/ 	.word	0x05000010


	//   ....[12]....
        /*007c*/ 	.word	0x05000010


	//   ....[13]....
        /*0080*/ 	.word	0x05000010


	//   ....[14]....
        /*0084*/ 	.word	0x05000010


	//----- nvinfo : EIATTR_COOP_GROUP_INSTR_OFFSETS
	.align		4
.L_105:
        /*0088*/ 	.byte	0x04, 0x28
        /*008a*/ 	.short	(.L_107 - .L_106)


	//   ....[0]....
.L_106:
        /*008c*/ 	.word	0x00000270


	//   ....[1]....
        /*0090*/ 	.word	0x000002b0


	//   ....[2]....
        /*0094*/ 	.word	0x000002f0


	//   ....[3]....
        /*0098*/ 	.word	0x00000320


	//   ....[4]....
        /*009c*/ 	.word	0x00000350


	//   ....[5]....
        /*00a0*/ 	.word	0x00000480


	//   ....[6]....
        /*00a4*/ 	.word	0x000004a0


	//   ....[7]....
        /*00a8*/ 	.word	0x000004c0


	//   ....[8]....
        /*00ac*/ 	.word	0x000004e0


	//   ....[9]....
        /*00b0*/ 	.word	0x00000500


	//   ....[10]....
        /*00b4*/ 	.word	0x000006c0


	//   ....[11]....
        /*00b8*/ 	.word	0x00000720


	//   ....[12]....
        /*00bc*/ 	.word	0x00000780


	//   ....[13]....
        /*00c0*/ 	.word	0x000007e0


	//   ....[14]....
        /*00c4*/ 	.word	0x00000840


	//----- nvinfo : EIATTR_VRC_CTA_INIT_COUNT
	.align		4
.L_107:
        /*00c8*/ 	.byte	0x02, 0x4a
	.zero		1
	.zero		1


	//----- nvinfo : EIATTR_EXIT_INSTR_OFFSETS
	.align		4
        /*00cc*/ 	.byte	0x04, 0x1c
        /*00ce*/ 	.short	(.L_109 - .L_108)


	//   ....[0]....
.L_108:
        /*00d0*/ 	.word	0x00000640


	//   ....[1]....
        /*00d4*/ 	.word	0x00000660


	//----- nvinfo : EIATTR_CRS_STACK_SIZE
	.align		4
.L_109:
        /*00d8*/ 	.byte	0x04, 0x1e
        /*00da*/ 	.short	(.L_111 - .L_110)
.L_110:
        /*00dc*/ 	.word	0x00000000


	//----- nvinfo : EIATTR_CBANK_PARAM_SIZE
	.align		4
.L_111:
        /*00e0*/ 	.byte	0x03, 0x19
        /*00e2*/ 	.short	0x0014


	//----- nvinfo : EIATTR_PARAM_CBANK
	.align		4
        /*00e4*/ 	.byte	0x04, 0x0a
        /*00e6*/ 	.short	(.L_113 - .L_112)
	.align		4
.L_112:
        /*00e8*/ 	.word	index@(.nv.constant0._Z64Kogge_Stone_scan_kernel_shfl_up_sync_version_coarsening_degree_8PfS_j)
        /*00ec*/ 	.short	0x0380
        /*00ee*/ 	.short	0x0014


	//----- nvinfo : EIATTR_SW_WAR
	.align		4
.L_113:
        /*00f0*/ 	.byte	0x04, 0x36
        /*00f2*/ 	.short	(.L_115 - .L_114)
.L_114:
        /*00f4*/ 	.word	0x00000008
.L_115:


//--------------------- .nv.info._Z64Kogge_Stone_scan_kernel_shfl_up_sync_version_coarsening_degree_4PfS_j --------------------------
	.section	.nv.info._Z64Kogge_Stone_scan_kernel_shfl_up_sync_version_coarsening_degree_4PfS_j,"",@"SHT_CUDA_INFO"
	.sectionflags	@""
	.align	4


	//----- nvinfo : EIATTR_CUDA_API_VERSION
	.align		4
        /*0000*/ 	.byte	0x04, 0x37
        /*0002*/ 	.short	(.L_117 - .L_116)
.L_116:
        /*0004*/ 	.word	0x00000082


	//----- nvinfo : EIATTR_KPARAM_INFO
	.align		4
.L_117:
        /*0008*/ 	.byte	0x04, 0x17
        /*000a*/ 	.short	(.L_119 - .L_118)
.L_118:
        /*000c*/ 	.word	0x00000000
        /*0010*/ 	.short	0x0002
        /*0012*/ 	.short	0x0010
        /*0014*/ 	.byte	0x00, 0xf0, 0x11, 0x00


	//----- nvinfo : EIATTR_KPARAM_INFO
	.align		4
.L_119:
        /*0018*/ 	.byte	0x04, 0x17
        /*001a*/ 	.short	(.L_121 - .L_120)
.L_120:
        /*001c*/ 	.word	0x00000000
        /*0020*/ 	.short	0x0001
        /*0022*/ 	.short	0x0008
        /*0024*/ 	.byte	0x00, 0xf5, 0x21, 0x00


	//----- nvinfo : EIATTR_KPARAM_INFO
	.align		4
.L_121:
        /*0028*/ 	.byte	0x04, 0x17
        /*002a*/ 	.short	(.L_123 - .L_122)
.L_122:
        /*002c*/ 	.word	0x00000000
        /*0030*/ 	.short	0x0000
        /*0032*/ 	.short	0x0000
        /*0034*/ 	.byte	0x00, 0xf5, 0x21, 0x00


	//----- nvinfo : EIATTR_SPARSE_MMA_MASK
	.align		4
.L_123:
        /*0038*/ 	.byte	0x03, 0x50
        /*003a*/ 	.short	0x0000


	//----- nvinfo : EIATTR_MAXREG_COUNT
	.align		4
        /*003c*/ 	.byte	0x03, 0x1b
        /*003e*/ 	.short	0x00ff


	//----- nvinfo : EIATTR_NUM_BARRIERS
	.align		4
        /*0040*/ 	.byte	0x02, 0x4c
        /*0042*/ 	.byte	0x01
	.zero		1


	//----- nvinfo : EIATTR_MERCURY_ISA_VERSION
	.align		4
        /*0044*/ 	.byte	0x03, 0x5f
        /*0046*/ 	.short	0x0101


	//----- nvinfo : EIATTR_COOP_GROUP_MASK_REGIDS
	.align		4
        /*0048*/ 	.byte	0x04, 0x29
        /*004a*/ 	.short	(.L_125 - .L_124)


	//   ....[0]....
.L_124:
        /*004c*/ 	.word	0xffffffff


	//   ....[1]....
        /*0050*/ 	.word	0xffffffff


	//   ....[2]....
        /*0054*/ 	.word	0xffffffff


	//   ....[3]....
        /*0058*/ 	.word	0xffffffff


	//   ....[4]....
        /*005c*/ 	.word	0xffffffff


	//   ....[5]....
        /*0060*/ 	.word	0xffffffff


	//   ....[6]....
        /*0064*/ 	.word	0xffffffff


	//   ....[7]....
        /*0068*/ 	.word	0xffffffff


	//   ....[8]....
        /*006c*/ 	.word	0xffffffff


	//   ....[9]....
        /*0070*/ 	.word	0xffffffff


	//   ....[10]....
        /*0074*/ 	.word	0x05000009


	//   ....[11]....
        /*0078*/ 	.word	0x05000009


	//   ....[12]....
        /*007c*/ 	.word	0x05000009


	//   ....[13]....
        /*0080*/ 	.word	0x05000009


	//   ....[14]....
        /*0084*/ 	.word	0x05000009


	//----- nvinfo : EIATTR_COOP_GROUP_INSTR_OFFSETS
	.align		4
.L_125:
        /*0088*/ 	.byte	0x04, 0x28
        /*008a*/ 	.short	(.L_127 - .L_126)


	//   ....[0]....
.L_126:
        /*008c*/ 	.word	0x000001b0


	//   ....[1]....
        /*0090*/ 	.word	0x00000200


	//   ....[2]....
        /*0094*/ 	.word	0x00000240


	//   ....[3]....
        /*0098*/ 	.word	0x00000270


	//   ....[4]....
        /*009c*/ 	.word	0x000002a0


	//   ....[5]....
        /*00a0*/ 	.word	0x00000390


	//   ....[6]....
        /*00a4*/ 	.word	0x000003b0


	//   ....[7]....
        /*00a8*/ 	.word	0x000003d0


	//   ....[8]....
        /*00ac*/ 	.word	0x000003f0


	//   ....[9]....
        /*00b0*/ 	.word	0x00000410


	//   ....[10]....
        /*00b4*/ 	.word	0x00000570


	//   ....[11]....
        /*00b8*/ 	.word	0x000005d0


	//   ....[12]....
        /*00bc*/ 	.word	0x00000630


	//   ....[13]....
        /*00c0*/ 	.word	0x00000690


	//   ....[14]....
        /*00c4*/ 	.word	0x000006f0


	//----- nvinfo : EIATTR_VRC_CTA_INIT_COUNT
	.align		4
.L_127:
        /*00c8*/ 	.byte	0x02, 0x4a
	.zero		1
	.zero		1


	//----- nvinfo : EIATTR_EXIT_INSTR_OFFSETS
	.align		4
        /*00cc*/ 	.byte	0x04, 0x1c
        /*00ce*/ 	.short	(.L_129 - .L_128)


	//   ....[0]....
.L_128:
        /*00d0*/ 	.word	0x00000490


	//   ....[1]....
        /*00d4*/ 	.word	0x00000510


	//----- nvinfo : EIATTR_CRS_STACK_SIZE
	.align		4
.L_129:
        /*00d8*/ 	.byte	0x04, 0x1e
        /*00da*/ 	.short	(.L_131 - .L_130)
.L_130:
        /*00dc*/ 	.word	0x00000000


	//----- nvinfo : EIATTR_CBANK_PARAM_SIZE
	.align		4
.L_131:
        /*00e0*/ 	.byte	0x03, 0x19
        /*00e2*/ 	.short	0x0014


	//----- nvinfo : EIATTR_PARAM_CBANK
	.align		4
        /*00e4*/ 	.byte	0x04, 0x0a
        /*00e6*/ 	.short	(.L_133 - .L_132)
	.align		4
.L_132:
        /*00e8*/ 	.word	index@(.nv.constant0._Z64Kogge_Stone_scan_kernel_shfl_up_sync_version_coarsening_degree_4PfS_j)
        /*00ec*/ 	.short	0x0380
        /*00ee*/ 	.short	0x0014


	//----- nvinfo : EIATTR_SW_WAR
	.align		4
.L_133:
        /*00f0*/ 	.byte	0x04, 0x36
        /*00f2*/ 	.short	(.L_135 - .L_134)
.L_134:
        /*00f4*/ 	.word	0x00000008
.L_135:


//--------------------- .nv.info._Z44Kogge_Stone_scan_kernel_shfl_up_sync_versionPfS_j --------------------------
	.section	.nv.info._Z44Kogge_Stone_scan_kernel_shfl_up_sync_versionPfS_j,"",@"SHT_CUDA_INFO"
	.sectionflags	@""
	.align	4


	//----- nvinfo : EIATTR_CUDA_API_VERSION
	.align		4
        /*0000*/ 	.byte	0x04, 0x37
        /*0002*/ 	.short	(.L_137 - .L_136)
.L_136:
        /*0004*/ 	.word	0x00000082


	//----- nvinfo : EIATTR_KPARAM_INFO
	.align		4
.L_137:
        /*0008*/ 	.byte	0x04, 0x17
        /*000a*/ 	.short	(.L_139 - .L_138)
.L_138:
        /*000c*/ 	.word	0x00000000
        /*0010*/ 	.short	0x0002
        /*0012*/ 	.short	0x0010
        /*0014*/ 	.byte	0x00, 0xf0, 0x11, 0x00


	//----- nvinfo : EIATTR_KPARAM_INFO
	.align		4
.L_139:
        /*0018*/ 	.byte	0x04, 0x17
        /*001a*/ 	.short	(.L_141 - .L_140)
.L_140:
        /*001c*/ 	.word	0x00000000
        /*0020*/ 	.short	0x0001
        /*0022*/ 	.short	0x0008
        /*0024*/ 	.byte	0x00, 0xf5, 0x21, 0x00


	//----- nvinfo : EIATTR_KPARAM_INFO
	.align		4
.L_141:
        /*0028*/ 	.byte	0x04, 0x17
        /*002a*/ 	.short	(.L_143 - .L_142)
.L_142:
        /*002c*/ 	.word	0x00000000
        /*0030*/ 	.short	0x0000
        /*0032*/ 	.short	0x0000
        /*0034*/ 	.byte	0x00, 0xf5, 0x21, 0x00


	//----- nvinfo : EIATTR_SPARSE_MMA_MASK
	.align		4
.L_143:
        /*0038*/ 	.byte	0x03, 0x50
        /*003a*/ 	.short	0x0000


	//----- nvinfo : EIATTR_MAXREG_COUNT
	.align		4
        /*003c*/ 	.byte	0x03, 0x1b
        /*003e*/ 	.short	0x00ff


	//----- nvinfo : EIATTR_NUM_BARRIERS
	.align		4
        /*0040*/ 	.byte	0x02, 0x4c
        /*0042*/ 	.byte	0x01
	.zero		1


	//----- nvinfo : EIATTR_MERCURY_ISA_VERSION
	.align		4
        /*0044*/ 	.byte	0x03, 0x5f
        /*0046*/ 	.short	0x0101


	//----- nvinfo : EIATTR_COOP_GROUP_MASK_REGIDS
	.align		4
        /*0048*/ 	.byte	0x04, 0x29
        /*004a*/ 	.short	(.L_145 - .L_144)


	//   ....[0]....
.L_144:
        /*004c*/ 	.word	0xffffffff


	//   ....[1]....
        /*0050*/ 	.word	0xffffffff


	//   ....[2]....
        /*0054*/ 	.word	0xffffffff


	//   ....[3]....
        /*0058*/ 	.word	0xffffffff


	//   ....[4]....
        /*005c*/ 	.word	0xffffffff


	//   ....[5]....
        /*0060*/ 	.word	0xffffffff


	//   ....[6]....
        /*0064*/ 	.word	0xffffffff


	//   ....[7]....
        /*0068*/ 	.word	0xffffffff


	//   ....[8]....
        /*006c*/ 	.word	0xffffffff


	//   ....[9]....
        /*0070*/ 	.word	0xffffffff


	//   ....[10]....
        /*0074*/ 	.word	0x0500000a


	//   ....[11]....
        /*0078*/ 	.word	0x0500000a


	//   ....[12]....
        /*007c*/ 	.word	0x0500000a


	//   ....[13]....
        /*0080*/ 	.word	0x0500000a


	//   ....[14]....
        /*0084*/ 	.word	0x0500000a


	//----- nvinfo : EIATTR_COOP_GROUP_INSTR_OFFSETS
	.align		4
.L_145:
        /*0088*/ 	.byte	0x04, 0x28
        /*008a*/ 	.short	(.L_147 - .L_146)


	//   ....[0]....
.L_146:
        /*008c*/ 	.word	0x00000170


	//   ....[1]....
        /*0090*/ 	.word	0x00000190


	//   ....[2]....
        /*0094*/ 	.word	0x000001b0


	//   ....[3]....
        /*0098*/ 	.word	0x000001d0


	//   ....[4]....
        /*009c*/ 	.word	0x000001f0


	//   ....[5]....
        /*00a0*/ 	.word	0x000002a0


	//   ....[6]....
        /*00a4*/ 	.word	0x000002c0


	//   ....[7]....
        /*00a8*/ 	.word	0x000002e0


	//   ....[8]....
        /*00ac*/ 	.word	0x00000300


	//   ....[9]....
        /*00b0*/ 	.word	0x00000320


	//   ....[10]....
        /*00b4*/ 	.word	0x00000470


	//   ....[11]....
        /*00b8*/ 	.word	0x000004d0


	//   ....[12]....
        /*00bc*/ 	.word	0x00000530


	//   ....[13]....
        /*00c0*/ 	.word	0x00000590


	//   ....[14]....
        /*00c4*/ 	.word	0x000005f0


	//----- nvinfo : EIATTR_VRC_CTA_INIT_COUNT
	.align		4
.L_147:
        /*00c8*/ 	.byte	0x02, 0x4a
	.zero		1
	.zero		1


	//----- nvinfo : EIATTR_EXIT_INSTR_OFFSETS
	.align		4
        /*00cc*/ 	.byte	0x04, 0x1c
        /*00ce*/ 	.short	(.L_149 - .L_148)


	//   ....[0]....
.L_148:
        /*00d0*/ 	.word	0x000003a0


	//   ....[1]....
        /*00d4*/ 	.word	0x00000410


	//----- nvinfo : EIATTR_CRS_STACK_SIZE
	.align		4
.L_149:
        /*00d8*/ 	.byte	0x04, 0x1e
        /*00da*/ 	.short	(.L_151 - .L_150)
.L_150:
        /*00dc*/ 	.word	0x00000000


	//----- nvinfo : EIATTR_CBANK_PARAM_SIZE
	.align		4
.L_151:
        /*00e0*/ 	.byte	0x03, 0x19
        /*00e2*/ 	.short	0x0014


	//----- nvinfo : EIATTR_PARAM_CBANK
	.align		4
        /*00e4*/ 	.byte	0x04, 0x0a
        /*00e6*/ 	.short	(.L_153 - .L_152)
	.align		4
.L_152:
        /*00e8*/ 	.word	index@(.nv.constant0._Z44Kogge_Stone_scan_kernel_shfl_up_sync_versionPfS_j)
        /*00ec*/ 	.short	0x0380
        /*00ee*/ 	.short	0x0014


	//----- nvinfo : EIATTR_SW_WAR
	.align		4
.L_153:
        /*00f0*/ 	.byte	0x04, 0x36
        /*00f2*/ 	.short	(.L_155 - .L_154)
.L_154:
        /*00f4*/ 	.word	0x00000008
.L_155:


//--------------------- .nv.callgraph             --------------------------
	.section	.nv.callgraph,"",@"SHT_CUDA_CALLGRAPH"
	.align	4
	.sectionentsize	8
	.align		4
        /*0000*/ 	.word	0x00000000
	.align		4
        /*0004*/ 	.word	0xffffffff
	.align		4
        /*0008*/ 	.word	0x00000000
	.align		4
        /*000c*/ 	.word	0xfffffffe
	.align		4
        /*0010*/ 	.word	0x00000000
	.align		4
        /*0014*/ 	.word	0xfffffffd
	.align		4
        /*0018*/ 	.word	0x00000000
	.align		4
        /*001c*/ 	.word	0xfffffffc


//--------------------- .text._Z65Kogge_Stone_scan_kernel_shfl_up_sync_version_coarsening_degree_20PfS_j --------------------------
	.section	.text._Z65Kogge_Stone_scan_kernel_shfl_up_sync_version_coarsening_degree_20PfS_j,"ax",@progbits
	.align	128
        .global         _Z65Kogge_Stone_scan_kernel_shfl_up_sync_version_coarsening_degree_20PfS_j
        .type           _Z65Kogge_Stone_scan_kernel_shfl_up_sync_version_coarsening_degree_20PfS_j,@function
        .size           _Z65Kogge_Stone_scan_kernel_shfl_up_sync_version_coarsening_degree_20PfS_j,(.L_x_54 - _Z65Kogge_Stone_scan_kernel_shfl_up_sync_version_coarsening_degree_20PfS_j)
        .other          _Z65Kogge_Stone_scan_kernel_shfl_up_sync_version_coarsening_degree_20PfS_j,@"STO_CUDA_ENTRY STV_DEFAULT"
_Z65Kogge_Stone_scan_kernel_shfl_up_sync_version_coarsening_degree_20PfS_j:
.text._Z65Kogge_Stone_scan_kernel_shfl_up_sync_version_coarsening_degree_20PfS_j:
[----:B------:R-:W-:Y:S01]  /*0000*/  LDC R1, c[0x0][0x37c] ;  /* 0x0000df00ff017b82 */ /* 0x000fe20000000800 */
[----:B------:R-:W0:Y:S07]  /*0010*/  S2R R26, SR_TID.X ;  /* 0x00000000001a7919 */ /* 0x000e2e0000002100 */
[----:B------:R-:W0:Y:S01]  /*0020*/  S2UR UR5, SR_CTAID.X ;  /* 0x00000000000579c3 */ /* 0x000e220000002500 */
[----:B------:R-:W1:Y:S01]  /*0030*/  LDCU UR4, c[0x0][0x390] ;  /* 0x00007200ff0477ac */ /* 0x000e620008000800 */
[----:B------:R-:W-:-:S02]  /*0040*/  CS2R R6, SRZ ;  /* 0x0000000000067805 */ /* 0x000fc4000001ff00 */
[----:B------:R-:W-:Y:S01]  /*0050*/  CS2R R4, SRZ ;  /* 0x0000000000047805 */ /* 0x000fe2000001ff00 */
[----:B------:R-:W2:Y:S03]  /*0060*/  LDCU.64 UR6, c[0x0][0x358] ;  /* 0x00006b00ff0677ac */ /* 0x000ea60008000a00 */
[----:B------:R-:W0:Y:S01]  /*0070*/  LDC R25, c[0x0][0x360] ;  /* 0x0000d800ff197b82 */ /* 0x000e220000000800 */
[----:B-1----:R-:W-:Y:S01]  /*0080*/  USHF.R.U32.HI UR4, URZ, 0x2, UR4 ;  /* 0x00000002ff047899 */ /* 0x002fe20008011604 */
[----:B0-----:R-:W-:-:S05]  /*0090*/  IMAD R25, R25, UR5, R26 ;  /* 0x0000000519197c24 */ /* 0x001fca000f8e021a */
[----:B------:R-:W-:-:S04]  /*00a0*/  LEA R25, R25, R25, 0x2 ;  /* 0x0000001919197211 */ /* 0x000fc800078e10ff */
[C---:B------:R-:W-:Y:S02]  /*00b0*/  ISETP.GE.U32.AND P0, PT, R25.reuse, UR4, PT ;  /* 0x0000000419007c0c */ /* 0x040fe4000bf06070 */
[C---:B------:R-:W-:Y:S02]  /*00c0*/  IADD3 R24, PT, PT, R25.reuse, 0x1, RZ ;  /* 0x0000000119187810 */ /* 0x040fe40007ffe0ff */
[C---:B------:R-:W-:Y:S02]  /*00d0*/  IADD3 R2, PT, PT, R25.reuse, 0x2, RZ ;  /* 0x0000000219027810 */ /* 0x040fe40007ffe0ff */
[----:B------:R-:W-:Y:S02]  /*00e0*/  ISETP.GE.U32.AND P1, PT, R24, UR4, PT ;  /* 0x0000000418007c0c */ /* 0x000fe4000bf26070 */
[----:B------:R-:W-:Y:S02]  /*00f0*/  ISETP.GE.U32.AND P2, PT, R2, UR4, PT ;  /* 0x0000000402007c0c */ /* 0x000fe4000bf46070 */
[----:B------:R-:W-:-:S03]  /*0100*/  IADD3 R3, PT, PT, R25, 0x3, RZ ;  /* 0x0000000319037810 */ /* 0x000fc60007ffe0ff */
[----:B------:R-:W0:Y:S08]  /*0110*/  @!P0 LDC.64 R12, c[0x0][0x380] ;  /* 0x0000e000ff0c8b82 */ /* 0x000e300000000a00 */
[----:B------:R-:W1:Y:S01]  /*0120*/  @!P1 LDC.64 R16, c[0x0][0x380] ;  /* 0x0000e000ff109b82 */ /* 0x000e620000000a00 */
[----:B------:R-:W-:-:S07]  /*0130*/  ISETP.GE.U32.AND P3, PT, R3, UR4, PT ;  /* 0x0000000403007c0c */ /* 0x000fce000bf66070 */
[----:B------:R-:W3:Y:S01]  /*0140*/  @!P2 LDC.64 R28, c[0x0][0x380] ;  /* 0x0000e000ff1cab82 */ /* 0x000ee20000000a00 */
[C---:B0-----:R-:W-:Y:S01]  /*0150*/  @!P0 IMAD.WIDE.U32 R12, R25.reuse, 0x10, R12 ;  /* 0x00000010190c8825 */ /* 0x041fe200078e000c */
[----:B------:R-:W-:Y:S02]  /*0160*/  CS2R R10, SRZ ;  /* 0x00000000000a7805 */ /* 0x000fe4000001ff00 */
[----:B------:R-:W-:Y:S02]  /*0170*/  CS2R R8, SRZ ;  /* 0x0000000000087805 */ /* 0x000fe4000001ff00 */
[----:B------:R-:W-:Y:S02]  /*0180*/  IADD3 R0, PT, PT, R25, 0x4, RZ ;  /* 0x0000000419007810 */ /* 0x000fe40007ffe0ff */
[----:B------:R-:W0:Y:S01]  /*0190*/  @!P3 LDC.64 R30, c[0x0][0x380] ;  /* 0x0000e000ff1ebb82 */ /* 0x000e220000000a00 */
[----:B--2---:R2:W4:Y:S01]  /*01a0*/  @!P0 LDG.E.128 R4, desc[UR6][R12.64] ;  /* 0x000000060c048981 */ /* 0x004522000c1e1d00 */
[----:B------:R-:W-:-:S02]  /*01b0*/  CS2R R14, SRZ ;  /* 0x00000000000e7805 */ /* 0x000fc4000001ff00 */
[----:B------:R-:W-:Y:S01]  /*01c0*/  CS2R R18, SRZ ;  /* 0x0000000000127805 */ /* 0x000fe2000001ff00 */
[----:B-1----:R-:W-:Y:S01]  /*01d0*/  @!P1 IMAD.WIDE.U32 R16, R24, 0x10, R16 ;  /* 0x0000001018109825 */ /* 0x002fe200078e0010 */
[----:B------:R-:W-:Y:S02]  /*01e0*/  ISETP.GE.U32.AND P4, PT, R0, UR4, PT ;  /* 0x0000000400007c0c */ /* 0x000fe4000bf86070 */
[----:B------:R-:W-:Y:S02]  /*01f0*/  CS2R R22, SRZ ;  /* 0x0000000000167805 */ /* 0x000fe4000001ff00 */
[----:B------:R-:W-:Y:S01]  /*0200*/  P2R R27, PR, RZ, 0x1 ;  /* 0x00000001ff1b7803 */ /* 0x000fe20000000000 */
[----:B------:R1:W5:Y:S01]  /*0210*/  @!P1 LDG.E.128 R8, desc[UR6][R16.64] ;  /* 0x0000000610089981 */ /* 0x000362000c1e1d00 */
[----:B--2---:R-:W-:Y:S01]  /*0220*/  CS2R R12, SRZ ;  /* 0x00000000000c7805 */ /* 0x004fe2000001ff00 */
[----:B---3--:R-:W-:-:S05]  /*0230*/  @!P2 IMAD.WIDE.U32 R28, R2, 0x10, R28 ;  /* 0x00000010021ca825 */ /* 0x008fca00078e001c */
[----:B------:R-:W2:Y:S01]  /*0240*/  @!P2 LDG.E.128 R12, desc[UR6][R28.64] ;  /* 0x000000061c0ca981 */ /* 0x000ea2000c1e1d00 */
[----:B------:R-:W3:Y:S01]  /*0250*/  @!P4 LDC.64 R20, c[0x0][0x380] ;  /* 0x0000e000ff14cb82 */ /* 0x000ee20000000a00 */
[----:B-1----:R-:W-:Y:S01]  /*0260*/  CS2R R16, SRZ ;  /* 0x0000000000107805 */ /* 0x002fe2000001ff00 */
[----:B0-----:R-:W-:-:S05]  /*0270*/  @!P3 IMAD.WIDE.U32 R30, R3, 0x10, R30 ;  /* 0x00000010031eb825 */ /* 0x001fca00078e001e */
[----:B------:R-:W2:Y:S01]  /*0280*/  @!P3 LDG.E.128 R16, desc[UR6][R30.64] ;  /* 0x000000061e10b981 */ /* 0x000ea2000c1e1d00 */
[----:B---3--:R-:W-:Y:S01]  /*0290*/  @!P4 IMAD.WIDE.U32 R32, R0, 0x10, R20 ;  /* 0x000000100020c825 */ /* 0x008fe200078e0014 */
[----:B------:R-:W-:-:S06]  /*02a0*/  CS2R R20, SRZ ;  /* 0x0000000000147805 */ /* 0x000fcc000001ff00 */
[----:B------:R0:W3:Y:S02]  /*02b0*/  @!P4 LDG.E.128 R20, desc[UR6][R32.64] ;  /* 0x000000062014c981 */ /* 0x0000e4000c1e1d00 */
[----:B0-----:R-:W-:-:S04]  /*02c0*/  LOP3.LUT P5, R32, R26, 0x1f, RZ, 0xc0, !PT ;  /* 0x0000001f1a207812 */ /* 0x001fc800078ac0ff */
[C---:B------:R-:W-:Y:S02]  /*02d0*/  ISETP.GT.U32.AND P6, PT, R32.reuse, 0x1, PT ;  /* 0x000000012000780c */ /* 0x040fe40003fc4070 */
[----:B------:R-:W-:-:S04]  /*02e0*/  ISETP.GT.U32.AND P0, PT, R32, 0x3, PT ;  /* 0x000000032000780c */ /* 0x000fc80003f04070 */
[----:B------:R-:W-:Y:S02]  /*02f0*/  P2R R31, PR, RZ, 0x1 ;  /* 0x00000001ff1f7803 */ /* 0x000fe40000000000 */
[----:B------:R-:W-:Y:S01]  /*0300*/  P2R R30, PR, RZ, 0x40 ;  /* 0x00000040ff1e7803 */ /* 0x000fe20000000000 */
[----:B----4-:R-:W-:-:S04]  /*0310*/  FADD R5, R4, R5 ;  /* 0x0000000504057221 */ /* 0x010fc80000000000 */
[----:B------:R-:W-:-:S04]  /*0320*/  FADD R6, R5, R6 ;  /* 0x0000000605067221 */ /* 0x000fc80000000000 */
[----:B------:R-:W-:-:S04]  /*0330*/  FADD R7, R6, R7 ;  /* 0x0000000706077221 */ /* 0x000fc80000000000 */
[----:B-----5:R-:W-:-:S04]  /*0340*/  FADD R8, R7, R8 ;  /* 0x0000000807087221 */ /* 0x020fc80000000000 */
[----:B------:R-:W-:-:S04]  /*0350*/  FADD R9, R8, R9 ;  /* 0x0000000908097221 */ /* 0x000fc80000000000 */
[----:B------:R-:W-:-:S04]  /*0360*/  FADD R10, R9, R10 ;  /* 0x0000000a090a7221 */ /* 0x000fc80000000000 */
[----:B------:R-:W-:-:S04]  /*0370*/  FADD R11, R10, R11 ;  /* 0x0000000b0a0b7221 */ /* 0x000fc80000000000 */
[----:B--2---:R-:W-:-:S04]  /*0380*/  FADD R12, R11, R12 ;  /* 0x0000000c0b0c7221 */ /* 0x004fc80000000000 */
[----:B------:R-:W-:-:S04]  /*0390*/  FADD R13, R12, R13 ;  /* 0x0000000d0c0d7221 */ /* 0x000fc80000000000 */
[----:B------:R-:W-:-:S04]  /*03a0*/  FADD R14, R13, R14 ;  /* 0x0000000e0d0e7221 */ /* 0x000fc80000000000 */
[----:B------:R-:W-:-:S04]  /*03b0*/  FADD R15, R14, R15 ;  /* 0x0000000f0e0f7221 */ /* 0x000fc80000000000 */
[----:B------:R-:W-:-:S04]  /*03c0*/  FADD R16, R15, R16 ;  /* 0x000000100f107221 */ /* 0x000fc80000000000 */
[----:B------:R-:W-:-:S04]  /*03d0*/  FADD R17, R16, R17 ;  /* 0x0000001110117221 */ /* 0x000fc80000000000 */
[----:B------:R-:W-:-:S04]  /*03e0*/  FADD R18, R17, R18 ;  /* 0x0000001211127221 */ /* 0x000fc80000000000 */
[----:B------:R-:W-:-:S04]  /*03f0*/  FADD R19, R18, R19 ;  /* 0x0000001312137221 */ /* 0x000fc80000000000 */
[----:B---3--:R-:W-:-:S04]  /*0400*/  FADD R20, R19, R20 ;  /* 0x0000001413147221 */ /* 0x008fc80000000000 */
[----:B------:R-:W-:-:S04]  /*0410*/  FADD R21, R20, R21 ;  /* 0x0000001514157221 */ /* 0x000fc80000000000 */
[----:B------:R-:W-:-:S04]  /*0420*/  FADD R22, R21, R22 ;  /* 0x0000001615167221 */ /* 0x000fc80000000000 */
[----:B------:R-:W-:-:S05]  /*0430*/  FADD R28, R22, R23 ;  /* 0x00000017161c7221 */ /* 0x000fca0000000000 */
[----:B------:R-:W0:Y:S02]  /*0440*/  SHFL.UP PT, R23, R28, 0x1, RZ ;  /* 0x042000001c177989 */ /* 0x000e2400000e00ff */
[----:B0-----:R-:W-:-:S05]  /*0450*/  @P5 FADD R28, R28, R23 ;  /* 0x000000171c1c5221 */ /* 0x001fca0000000000 */
[----:B------:R-:W0:Y:S01]  /*0460*/  SHFL.UP PT, R29, R28, 0x2, RZ ;  /* 0x044000001c1d7989 */ /* 0x000e2200000e00ff */
[----:B------:R-:W-:-:S05]  /*0470*/  FADD R23, RZ, R23 ;  /* 0x00000017ff177221 */ /* 0x000fca0000000000 */
[----:B------:R-:W-:Y:S01]  /*0480*/  FSEL R23, R23, RZ, P5 ;  /* 0x000000ff17177208 */ /* 0x000fe20002800000 */
[----:B0-----:R-:W-:-:S04]  /*0490*/  @P6 FADD R28, R28, R29 ;  /* 0x0000001d1c1c6221 */ /* 0x001fc80000000000 */
[----:B------:R-:W-:Y:S02]  /*04a0*/  @P6 FADD R23, R23, R29 ;  /* 0x0000001d17176221 */ /* 0x000fe40000000000 */
[----:B------:R-:W0:Y:S02]  /*04b0*/  SHFL.UP PT, R29, R28, 0x4, RZ ;  /* 0x048000001c1d7989 */ /* 0x000e2400000e00ff */
[----:B0-----:R-:W-:-:S05]  /*04c0*/  @P0 FADD R28, R28, R29 ;  /* 0x0000001d1c1c0221 */ /* 0x001fca0000000000 */
[----:B------:R-:W0:Y:S01]  /*04d0*/  SHFL.UP PT, R33, R28, 0x8, RZ ;  /* 0x050000001c217989 */ /* 0x000e2200000e00ff */
[----:B------:R-:W-:Y:S01]  /*04e0*/  @P0 FADD R23, R23, R29 ;  /* 0x0000001d17170221 */ /* 0x000fe20000000000 */
[----:B------:R-:W-:-:S04]  /*04f0*/  ISETP.GT.U32.AND P0, PT, R32, 0x7, PT ;  /* 0x000000072000780c */ /* 0x000fc80003f04070 */
[----:B------:R-:W-:-:S09]  /*0500*/  P2R R29, PR, RZ, 0x1 ;  /* 0x00000001ff1d7803 */ /* 0x000fd20000000000 */
[--C-:B0-----:R-:W-:Y:S01]  /*0510*/  @P0 FADD R28, R28, R33.reuse ;  /* 0x000000211c1c0221 */ /* 0x101fe20000000000 */
[----:B------:R-:W-:-:S04]  /*0520*/  @P0 FADD R23, R23, R33 ;  /* 0x0000002117170221 */ /* 0x000fc80000000000 */
[----:B------:R-:W0:Y:S01]  /*0530*/  SHFL.UP PT, R33, R28, 0x10, RZ ;  /* 0x060000001c217989 */ /* 0x000e2200000e00ff */
[C---:B------:R-:W-:Y:S02]  /*0540*/  ISETP.GT.U32.AND P0, PT, R32.reuse, 0xf, PT ;  /* 0x0000000f2000780c */ /* 0x040fe40003f04070 */
[----:B------:R-:W-:-:S11]  /*0550*/  ISETP.NE.AND P6, PT, R32, 0x1f, PT ;  /* 0x0000001f2000780c */ /* 0x000fd60003fc5270 */
[----:B0-----:R-:W-:-:S04]  /*0560*/  @P0 FADD R23, R23, R33 ;  /* 0x0000002117170221 */ /* 0x001fc80000000000 */
[--C-:B------:R-:W-:Y:S02]  /*0570*/  FADD R42, R9, R23.reuse ;  /* 0x00000017092a7221 */ /* 0x100fe40000000000 */
[----:B------:R-:W0:Y:S01]  /*0580*/  @!P6 S2R R9, SR_CgaCtaId ;  /* 0x000000000009e919 */ /* 0x000e220000008800 */
[----:B------:R-:W-:Y:S01]  /*0590*/  FADD R43, R8, R23 ;  /* 0x00000017082b7221 */ /* 0x000fe20000000000 */
[----:B------:R-:W-:Y:S01]  /*05a0*/  @!P6 MOV R8, 0x400 ;  /* 0x000004000008e802 */ /* 0x000fe20000000f00 */
[----:B------:R-:W-:-:S03]  /*05b0*/  FADD R33, R28, R33 ;  /* 0x000000211c217221 */ /* 0x000fc60000000000 */
[----:B0-----:R-:W-:Y:S02]  /*05c0*/  @!P6 LEA R9, R9, R8, 0x18 ;  /* 0x000000080909e211 */ /* 0x001fe400078ec0ff */
[----:B------:R-:W-:-:S04]  /*05d0*/  @!P6 SHF.R.U32.HI R8, RZ, 0x3, R26 ;  /* 0x00000003ff08e819 */ /* 0x000fc8000001161a */
[----:B------:R-:W-:-:S04]  /*05e0*/  @!P6 LOP3.LUT R8, R8, 0x7c, RZ, 0xc0, !PT ;  /* 0x0000007c0808e812 */ /* 0x000fc800078ec0ff */
[----:B------:R-:W-:-:S05]  /*05f0*/  @!P6 IADD3 R8, PT, PT, R8, R9, RZ ;  /* 0x000000090808e210 */ /* 0x000fca0007ffe0ff */
[----:B------:R0:W-:Y:S01]  /*0600*/  @!P6 STS [R8], R33 ;  /* 0x000000210800e388 */ /* 0x0001e20000000800 */
[----:B------:R-:W-:Y:S01]  /*0610*/  ISETP.GT.U32.AND P6, PT, R26, 0x1f, PT ;  /* 0x0000001f1a00780c */ /* 0x000fe20003fc4070 */
[----:B------:R-:W-:Y:S01]  /*0620*/  FADD R47, R23, R4 ;  /* 0x00000004172f7221 */ /* 0x000fe20000000000 */
[----:B------:R-:W-:Y:S01]  /*0630*/  P2R R32, PR, RZ, 0x1 ;  /* 0x00000001ff207803 */ /* 0x000fe20000000000 */
[--C-:B------:R-:W-:Y:S01]  /*0640*/  FADD R46, R5, R23.reuse ;  /* 0x00000017052e7221 */ /* 0x100fe20000000000 */
[--C-:B------:R-:W-:Y:S01]  /*0650*/  FADD R45, R6, R23.reuse ;  /* 0x00000017062d7221 */ /* 0x100fe20000000000 */
[--C-:B------:R-:W-:Y:S01]  /*0660*/  FADD R44, R7, R23.reuse ;  /* 0x00000017072c7221 */ /* 0x100fe20000000000 */
[----:B------:R-:W-:Y:S01]  /*0670*/  FSEL R28, R33, R28, P0 ;  /* 0x0000001c211c7208 */ /* 0x000fe20000000000 */
[--C-:B------:R-:W-:Y:S01]  /*0680*/  FADD R41, R10, R23.reuse ;  /* 0x000000170a297221 */ /* 0x100fe20000000000 */
        /* <DEDUP_REMOVED lines=11> */
[----:B------:R-:W-:Y:S01]  /*0740*/  FADD R48, R22, R23 ;  /* 0x0000001716307221 */ /* 0x000fe20000000000 */
[----:B------:R-:W-:Y:S01]  /*0750*/  BAR.SYNC.DEFER_BLOCKING 0x0 ;  /* 0x0000000000007b1d */ /* 0x000fe20000010000 */
[----:B------:R-:W-:-:S05]  /*0760*/  ISETP.NE.AND P0, PT, R27, RZ, PT ;  /* 0x000000ff1b00720c */ /* 0x000fca0003f05270 */
[----:B0-----:R-:W-:Y:S08]  /*0770*/  @P6 BRA `(.L_x_0) ;  /* 0x0000000000686947 */ /* 0x001ff00003800000 */
[----:B------:R-:W0:Y:S01]  /*0780*/  S2R R9, SR_CgaCtaId ;  /* 0x0000000000097919 */ /* 0x000e220000008800 */
[----:B------:R-:W-:Y:S01]  /*0790*/  MOV R8, 0x400 ;  /* 0x0000040000087802 */ /* 0x000fe20000000f00 */
[----:B------:R-:W-:-:S03]  /*07a0*/  UMOV UR4, 0xffffffff ;  /* 0xffffffff00047882 */ /* 0x000fc60000000000 */
[----:B0-----:R-:W-:Y:S02]  /*07b0*/  LEA R9, R9, R8, 0x18 ;  /* 0x0000000809097211 */ /* 0x001fe400078ec0ff */
[----:B------:R-:W-:-:S04]  /*07c0*/  SHF.L.U32 R8, R26, 0x2, RZ ;  /* 0x000000021a087819 */ /* 0x000fc800000006ff */
[----:B------:R-:W-:-:S04]  /*07d0*/  LOP3.LUT R8, R8, 0x7c, RZ, 0xc0, !PT ;  /* 0x0000007c08087812 */ /* 0x000fc800078ec0ff */
[----:B------:R-:W-:-:S05]  /*07e0*/  IADD3 R8, PT, PT, R9, R8, RZ ;  /* 0x0000000809087210 */ /* 0x000fca0007ffe0ff */
[----:B------:R0:W1:Y:S01]  /*07f0*/  LDS R9, [R8] ;  /* 0x0000000008097984 */ /* 0x0000620000000800 */
[----:B------:R-:W-:Y:S05]  /*0800*/  BRA.DIV UR4, `(.L_x_1) ;  /* 0x0000000604047947 */ /* 0x000fea000b800000 */
[----:B-1----:R-:W1:Y:S01]  /*0810*/  SHFL.UP PT, R10, R9, 0x1, RZ ;  /* 0x04200000090a7989 */ /* 0x002e6200000e00ff */
[----:B------:R-:W-:Y:S02]  /*0820*/  P2R R11, PR, RZ, 0x1 ;  /* 0x00000001ff0b7803 */ /* 0x000fe40000000000 */
[----:B------:R-:W-:Y:S02]  /*0830*/  ISETP.NE.AND P0, PT, R30, RZ, PT ;  /* 0x000000ff1e00720c */ /* 0x000fe40003f05270 */
[----:B------:R-:W-:Y:S01]  /*0840*/  ISETP.NE.AND P6, PT, R29, RZ, PT ;  /* 0x000000ff1d00720c */ /* 0x000fe20003fc5270 */
[----:B-1----:R-:W-:Y:S01]  /*0850*/  @P5 FADD R9, R9, R10 ;  /* 0x0000000a09095221 */ /* 0x002fe20000000000 */
[----:B------:R-:W-:-:S04]  /*0860*/  ISETP.NE.AND P5, PT, R31, RZ, PT ;  /* 0x000000ff1f00720c */ /* 0x000fc80003fa5270 */
[----:B------:R-:W1:Y:S05]  /*0870*/  SHFL.UP PT, R10, R9, 0x2, RZ ;  /* 0x04400000090a7989 */ /* 0x000e6a00000e00ff */
[----:B-1----:R-:W-:Y:S01]  /*0880*/  @P0 FADD R9, R9, R10 ;  /* 0x0000000a09090221 */ /* 0x002fe20000000000 */
[----:B------:R-:W-:-:S04]  /*0890*/  ISETP.NE.AND P0, PT, R11, RZ, PT ;  /* 0x000000ff0b00720c */ /* 0x000fc80003f05270 */
[----:B------:R-:W1:Y:S02]  /*08a0*/  SHFL.UP PT, R10, R9, 0x4, RZ ;  /* 0x04800000090a7989 */ /* 0x000e6400000e00ff */
[----:B-1----:R-:W-:-:S05]  /*08b0*/  @P5 FADD R9, R9, R10 ;  /* 0x0000000a09095221 */ /* 0x002fca0000000000 */
[----:B------:R-:W1:Y:S02]  /*08c0*/  SHFL.UP PT, R10, R9, 0x8, RZ ;  /* 0x05000000090a7989 */ /* 0x000e6400000e00ff */
[----:B-1----:R-:W-:-:S05]  /*08d0*/  @P6 FADD R9, R9, R10 ;  /* 0x0000000a09096221 */ /* 0x002fca0000000000 */
[----:B------:R1:W2:Y:S02]  /*08e0*/  SHFL.UP PT, R10, R9, 0x10, RZ ;  /* 0x06000000090a7989 */ /* 0x0002a400000e00ff */
.L_x_7:
[----:B------:R-:W-:-:S13]  /*08f0*/  ISETP.NE.AND P5, PT, R32, RZ, PT ;  /* 0x000000ff2000720c */ /* 0x000fda0003fa5270 */
[----:B-12---:R-:W-:-:S05]  /*0900*/  @P5 FADD R9, R9, R10 ;  /* 0x0000000a09095221 */ /* 0x006fca0000000000 */
[----:B------:R1:W-:Y:S02]  /*0910*/  STS [R8], R9 ;  /* 0x0000000908007388 */ /* 0x0003e40000000800 */
.L_x_0:
[----:B------:R-:W-:Y:S01]  /*0920*/  ISETP.GE.U32.AND P5, PT, R26, 0x20, PT ;  /* 0x000000201a00780c */ /* 0x000fe20003fa6070 */
[----:B------:R-:W-:Y:S05]  /*0930*/  WARPSYNC.ALL ;  /* 0x0000000000007948 */ /* 0x000fea0003800000 */
[----:B------:R-:W-:Y:S01]  /*0940*/  BAR.SYNC.DEFER_BLOCKING 0x0 ;  /* 0x0000000000007b1d */ /* 0x000fe20000010000 */
[----:B------:R-:W-:-:S07]  /*0950*/  HFMA2 R27, -RZ, RZ, 0, 0 ;  /* 0x00000000ff1b7431 */ /* 0x000fce00000001ff */
[----:B------:R-:W2:Y:S01]  /*0960*/  @!P2 LDC.64 R30, c[0x0][0x388] ;  /* 0x0000e200ff1eab82 */ /* 0x000ea20000000a00 */
[----:B------:R-:W-:Y:S01]  /*0970*/  @P5 SHF.R.U32.HI R26, RZ, 0x3, R26 ;  /* 0x00000003ff1a5819 */ /* 0x000fe2000001161a */
[----:B-1----:R-:W1:Y:S01]  /*0980*/  @P5 S2R R9, SR_CgaCtaId ;  /* 0x0000000000095919 */ /* 0x002e620000008800 */
[----:B0-----:R-:W-:Y:S02]  /*0990*/  @P5 MOV R8, 0x400 ;  /* 0x0000040000085802 */ /* 0x001fe40000000f00 */
[----:B------:R-:W-:-:S03]  /*09a0*/  @P5 LOP3.LUT R26, R26, 0x7c, RZ, 0xc0, !PT ;  /* 0x0000007c1a1a5812 */ /* 0x000fc600078ec0ff */
[----:B------:R-:W0:Y:S01]  /*09b0*/  @!P3 LDC.64 R32, c[0x0][0x388] ;  /* 0x0000e200ff20bb82 */ /* 0x000e220000000a00 */
[----:B-1----:R-:W-:-:S04]  /*09c0*/  @P5 LEA R9, R9, R8, 0x18 ;  /* 0x0000000809095211 */ /* 0x002fc800078ec0ff */
[----:B------:R-:W-:-:S05]  /*09d0*/  @P5 IADD3 R26, PT, PT, R26, R9, RZ ;  /* 0x000000091a1a5210 */ /* 0x000fca0007ffe0ff */
[----:B------:R-:W1:Y:S02]  /*09e0*/  @P5 LDS R27, [R26+-0x4] ;  /* 0xfffffc001a1b5984 */ /* 0x000e640000000800 */
[--C-:B-1----:R-:W-:Y:S01]  /*09f0*/  FADD R21, R4, R27.reuse ;  /* 0x0000001b04157221 */ /* 0x102fe20000000000 */
        /* <DEDUP_REMOVED lines=18> */
[----:B------:R-:W-:-:S02]  /*0b20*/  FADD R7, R28, R27 ;  /* 0x0000001b1c077221 */ /* 0x000fc40000000000 */
[----:B------:R-:W1:Y:S08]  /*0b30*/  @!P0 LDC.64 R26, c[0x0][0x388] ;  /* 0x0000e200ff1a8b82 */ /* 0x000e700000000a00 */
[----:B------:R-:W3:Y:S01]  /*0b40*/  @!P1 LDC.64 R28, c[0x0][0x388] ;  /* 0x0000e200ff1c9b82 */ /* 0x000ee20000000a00 */
[----:B-1----:R-:W-:-:S05]  /*0b50*/  @!P0 IMAD.WIDE.U32 R26, R25, 0x10, R26 ;  /* 0x00000010191a8825 */ /* 0x002fca00078e001a */
[----:B------:R1:W-:Y:S01]  /*0b60*/  @!P0 STG.E.128 desc[UR6][R26.64], R8 ;  /* 0x000000081a008986 */ /* 0x0003e2000c101d06 */
[----:B---3--:R-:W-:-:S04]  /*0b70*/  @!P1 IMAD.WIDE.U32 R24, R24, 0x10, R28 ;  /* 0x0000001018189825 */ /* 0x008fc800078e001c */
[----:B--2---:R-:W-:Y:S01]  /*0b80*/  @!P2 IMAD.WIDE.U32 R28, R2, 0x10, R30 ;  /* 0x00000010021ca825 */ /* 0x004fe200078e001e */
[----:B------:R1:W-:Y:S03]  /*0b90*/  @!P1 STG.E.128 desc[UR6][R24.64], R12 ;  /* 0x0000000c18009986 */ /* 0x0003e6000c101d06 */
[----:B0-----:R-:W-:Y:S01]  /*0ba0*/  @!P3 IMAD.WIDE.U32 R2, R3, 0x10, R32 ;  /* 0x000000100302b825 */ /* 0x001fe200078e0020 */
[----:B------:R1:W-:Y:S04]  /*0bb0*/  @!P2 STG.E.128 desc[UR6][R28.64], R16 ;  /* 0x000000101c00a986 */ /* 0x0003e8000c101d06 */
[----:B------:R1:W-:Y:S01]  /*0bc0*/  @!P3 STG.E.128 desc[UR6][R2.64], R20 ;  /* 0x000000140200b986 */ /* 0x0003e2000c101d06 */
[----:B------:R-:W-:Y:S05]  /*0bd0*/  @P4 EXIT ;  /* 0x000000000000494d */ /* 0x000fea0003800000 */
[----:B-1----:R-:W0:Y:S02]  /*0be0*/  LDC.64 R2, c[0x0][0x388] ;  /* 0x0000e200ff027b82 */ /* 0x002e240000000a00 */
[----:B0-----:R-:W-:-:S05]  /*0bf0*/  IMAD.WIDE.U32 R2, R0, 0x10, R2 ;  /* 0x0000001000027825 */ /* 0x001fca00078e0002 */
[----:B------:R-:W-:Y:S01]  /*0c00*/  STG.E.128 desc[UR6][R2.64], R4 ;  /* 0x0000000402007986 */ /* 0x000fe2000c101d06 */
[----:B------:R-:W-:Y:S05]  /*0c10*/  EXIT ;  /* 0x000000000000794d */ /* 0x000fea0003800000 */
.L_x_1:
[----:B------:R-:W-:Y:S01]  /*0c20*/  HFMA2 R13, -RZ, RZ, 0, 5.9604644775390625e-08 ;  /* 0x00000001ff0d7431 */ /* 0x000fe200000001ff */
[----:B-1----:R-:W-:Y:S02]  /*0c30*/  MOV R12, R9 ;  /* 0x00000009000c7202 */ /* 0x002fe40000000f00 */
[----:B------:R-:W-:Y:S02]  /*0c40*/  MOV R14, RZ ;  /* 0x000000ff000e7202 */ /* 0x000fe40000000f00 */
[----:B------:R-:W-:-:S07]  /*0c50*/  MOV R11, 0xffffffff ;  /* 0xffffffff000b7802 */ /* 0x000fce0000000f00 */
[----:B0-----:R-:W-:Y:S05]  /*0c60*/  WARPSYNC.COLLECTIVE R11, `(.L_x_2) ;  /* 0x000000000b087348 */ /* 0x001fea0003c00000 */
[----:B------:R1:W2:Y:S02]  /*0c70*/  SHFL.UP P6, R10, R12, R13, R14 ;  /* 0x0400000d0c0a7389 */ /* 0x0002a400000c000e */
[----:B012---:R-:W-:Y:S05]  /*0c80*/  ENDCOLLECTIVE ;  /* 0x000000000000791b */ /* 0x007fea0003800000 */
.L_x_2:
[----:B------:R-:W-:Y:S02]  /*0c90*/  HFMA2 R13, -RZ, RZ, 0, 1.1920928955078125e-07 ;  /* 0x00000002ff0d7431 */ /* 0x000fe400000001ff */
[----:B------:R-:W-:Y:S01]  /*0ca0*/  @P5 FADD R9, R9, R10 ;  /* 0x0000000a09095221 */ /* 0x000fe20000000000 */
[----:B------:R-:W-:-:S04]  /*0cb0*/  ISETP.NE.AND P5, PT, R29, RZ, PT ;  /* 0x000000ff1d00720c */ /* 0x000fc80003fa5270 */
[----:B------:R-:W-:-:S09]  /*0cc0*/  MOV R12, R9 ;  /* 0x00000009000c7202 */ /* 0x000fd20000000f00 */
[----:B------:R-:W-:Y:S05]  /*0cd0*/  WARPSYNC.COLLECTIVE R11, `(.L_x_3) ;  /* 0x000000000b087348 */ /* 0x000fea0003c00000 */
[----:B------:R0:W1:Y:S02]  /*0ce0*/  SHFL.UP P6, R10, R12, R13, R14 ;  /* 0x0400000d0c0a7389 */ /* 0x00006400000c000e */
[----:B01----:R-:W-:Y:S05]  /*0cf0*/  ENDCOLLECTIVE ;  /* 0x000000000000791b */ /* 0x003fea0003800000 */
.L_x_3:
[----:B------:R-:W-:Y:S01]  /*0d00*/  HFMA2 R13, -RZ, RZ, 0, 2.384185791015625e-07 ;  /* 0x00000004ff0d7431 */ /* 0x000fe200000001ff */
[----:B------:R-:W-:-:S13]  /*0d10*/  ISETP.NE.AND P6, PT, R30, RZ, PT ;  /* 0x000000ff1e00720c */ /* 0x000fda0003fc5270 */
[----:B------:R-:W-:-:S05]  /*0d20*/  @P6 FADD R9, R9, R10 ;  /* 0x0000000a09096221 */ /* 0x000fca0000000000 */
[----:B------:R-:W-:-:S07]  /*0d30*/  MOV R12, R9 ;  /* 0x00000009000c7202 */ /* 0x000fce0000000f00 */
[----:B------:R-:W-:Y:S05]  /*0d40*/  WARPSYNC.COLLECTIVE R11, `(.L_x_4) ;  /* 0x000000000b087348 */ /* 0x000fea0003c00000 */
[----:B------:R0:W1:Y:S02]  /*0d50*/  SHFL.UP P6, R10, R12, R13, R14 ;  /* 0x0400000d0c0a7389 */ /* 0x00006400000c000e */
[----:B01----:R-:W-:Y:S05]  /*0d60*/  ENDCOLLECTIVE ;  /* 0x000000000000791b */ /* 0x003fea0003800000 */
.L_x_4:
[----:B------:R-:W-:Y:S01]  /*0d70*/  HFMA2 R13, -RZ, RZ, 0, 4.76837158203125e-07 ;  /* 0x00000008ff0d7431 */ /* 0x000fe200000001ff */
[----:B------:R-:W-:-:S13]  /*0d80*/  ISETP.NE.AND P6, PT, R31, RZ, PT ;  /* 0x000000ff1f00720c */ /* 0x000fda0003fc5270 */
[----:B------:R-:W-:-:S05]  /*0d90*/  @P6 FADD R9, R9, R10 ;  /* 0x0000000a09096221 */ /* 0x000fca0000000000 */
[----:B------:R-:W-:-:S07]  /*0da0*/  MOV R12, R9 ;  /* 0x00000009000c7202 */ /* 0x000fce0000000f00 */
[----:B------:R-:W-:Y:S05]  /*0db0*/  WARPSYNC.COLLECTIVE R11, `(.L_x_5) ;  /* 0x000000000b087348 */ /* 0x000fea0003c00000 */
[----:B------:R0:W1:Y:S02]  /*0dc0*/  SHFL.UP P6, R10, R12, R13, R14 ;  /* 0x0400000d0c0a7389 */ /* 0x00006400000c000e */
[----:B01----:R-:W-:Y:S05]  /*0dd0*/  ENDCOLLECTIVE ;  /* 0x000000000000791b */ /* 0x003fea0003800000 */
.L_x_5:
[----:B------:R-:W-:Y:S02]  /*0de0*/  HFMA2 R13, -RZ, RZ, 0, 9.5367431640625e-07 ;  /* 0x00000010ff0d7431 */ /* 0x000fe400000001ff */
[----:B------:R-:W-:-:S05]  /*0df0*/  @P5 FADD R9, R9, R10 ;  /* 0x0000000a09095221 */ /* 0x000fca0000000000 */
[----:B------:R-:W-:-:S07]  /*0e00*/  MOV R12, R9 ;  /* 0x00000009000c7202 */ /* 0x000fce0000000f00 */
[----:B------:R-:W-:Y:S05]  /*0e10*/  WARPSYNC.COLLECTIVE R11, `(.L_x_6) ;  /* 0x000000000b087348 */ /* 0x000fea0003c00000 */
[----:B------:R0:W1:Y:S02]  /*0e20*/  SHFL.UP P6, R10, R12, R13, R14 ;  /* 0x0400000d0c0a7389 */ /* 0x00006400000c000e */
[----:B01----:R-:W-:Y:S05]  /*0e30*/  ENDCOLLECTIVE ;  /* 0x000000000000791b */ /* 0x003fea0003800000 */
.L_x_6:
[----:B------:R-:W-:Y:S05]  /*0e40*/  BRA `(.L_x_7) ;  /* 0xfffffff800a87947 */ /* 0x000fea000383ffff */
.L_x_8:
[----:B------:R-:W-:-:S00]  /*0e50*/  BRA `(.L_x_8) ;  /* 0xfffffffc00fc7947 */ /* 0x000fc0000383ffff */
[----:B------:R-:W-:-:S00]  /*0e60*/  NOP ;  /* 0x0000000000007918 */ /* 0x000fc00000000000 */
        /* <DEDUP_REMOVED lines=9> */
.L_x_54:


//--------------------- .text._Z65Kogge_Stone_scan_kernel_shfl_up_sync_version_coarsening_degree_16PfS_j --------------------------
	.section	.text._Z65Kogge_Stone_scan_kernel_shfl_up_sync_version_coarsening_degree_16PfS_j,"ax",@progbits
	.align	128
        .global         _Z65Kogge_Stone_scan_kernel_shfl_up_sync_version_coarsening_degree_16PfS_j
        .type           _Z65Kogge_Stone_scan_kernel_shfl_up_sync_version_coarsening_degree_16PfS_j,@function
        .size           _Z65Kogge_Stone_scan_kernel_shfl_up_sync_version_coarsening_degree_16PfS_j,(.L_x_55 - _Z65Kogge_Stone_scan_kernel_shfl_up_sync_version_coarsening_degree_16PfS_j)
        .other          _Z65Kogge_Stone_scan_kernel_shfl_up_sync_version_coarsening_degree_16PfS_j,@"STO_CUDA_ENTRY STV_DEFAULT"
_Z65Kogge_Stone_scan_kernel_shfl_up_sync_version_coarsening_degree_16PfS_j:
.text._Z65Kogge_Stone_scan_kernel_shfl_up_sync_version_coarsening_degree_16PfS_j:
[----:B------:R-:W-:Y:S01]  /*0000*/  LDC R1, c[0x0][0x37c] ;  /* 0x0000df00ff017b82 */ /* 0x000fe20000000800 */
[----:B------:R-:W0:Y:S07]  /*0010*/  S2R R0, SR_TID.X ;  /* 0x0000000000007919 */ /* 0x000e2e0000002100 */
[----:B------:R-:W0:Y:S01]  /*0020*/  S2UR UR5, SR_CTAID.X ;  /* 0x00000000000579c3 */ /* 0x000e220000002500 */
[----:B------:R-:W1:Y:S01]  /*0030*/  LDCU UR4, c[0x0][0x390] ;  /* 0x00007200ff0477ac */ /* 0x000e620008000800 */
[----:B------:R-:W-:-:S02]  /*0040*/  CS2R R6, SRZ ;  /* 0x0000000000067805 */ /* 0x000fc4000001ff00 */
[----:B------:R-:W-:Y:S01]  /*0050*/  CS2R R4, SRZ ;  /* 0x0000000000047805 */ /* 0x000fe2000001ff00 */
[----:B------:R-:W2:Y:S03]  /*0060*/  LDCU.64 UR6, c[0x0][0x358] ;  /* 0x00006b00ff0677ac */ /* 0x000ea60008000a00 */
[----:B------:R-:W0:Y:S08]  /*0070*/  LDC R3, c[0x0][0x360] ;  /* 0x0000d800ff037b82 */ /* 0x000e300000000800 */
[----:B------:R-:W3:Y:S01]  /*0080*/  LDC.64 R22, c[0x0][0x380] ;  /* 0x0000e000ff167b82 */ /* 0x000ee20000000a00 */
[----:B-1----:R-:W-:Y:S01]  /*0090*/  USHF.R.U32.HI UR4, URZ, 0x2, UR4 ;  /* 0x00000002ff047899 */ /* 0x002fe20008011604 */
[----:B0-----:R-:W-:-:S05]  /*00a0*/  IMAD R2, R3, UR5, R0 ;  /* 0x0000000503027c24 */ /* 0x001fca000f8e0200 */
[----:B------:R-:W-:-:S04]  /*00b0*/  SHF.L.U32 R2, R2, 0x2, RZ ;  /* 0x0000000202027819 */ /* 0x000fc800000006ff */
[C---:B------:R-:W-:Y:S01]  /*00c0*/  ISETP.GE.U32.AND P1, PT, R2.reuse, UR4, PT ;  /* 0x0000000402007c0c */ /* 0x040fe2000bf26070 */
[C---:B---3--:R-:W-:Y:S01]  /*00d0*/  IMAD.WIDE.U32 R22, R2.reuse, 0x10, R22 ;  /* 0x0000001002167825 */ /* 0x048fe200078e0016 */
[C---:B------:R-:W-:Y:S02]  /*00e0*/  IADD3 R3, PT, PT, R2.reuse, 0x1, RZ ;  /* 0x0000000102037810 */ /* 0x040fe40007ffe0ff */
[----:B------:R-:W-:Y:S02]  /*00f0*/  CS2R R10, SRZ ;  /* 0x00000000000a7805 */ /* 0x000fe4000001ff00 */
[----:B------:R-:W-:Y:S02]  /*0100*/  CS2R R8, SRZ ;  /* 0x0000000000087805 */ /* 0x000fe4000001ff00 */
[----:B------:R-:W-:Y:S02]  /*0110*/  IADD3 R12, PT, PT, R2, 0x2, RZ ;  /* 0x00000002020c7810 */ /* 0x000fe40007ffe0ff */
[----:B------:R-:W-:-:S02]  /*0120*/  ISETP.GE.U32.AND P0, PT, R3, UR4, PT ;  /* 0x0000000403007c0c */ /* 0x000fc4000bf06070 */
[----:B------:R-:W-:Y:S02]  /*0130*/  CS2R R14, SRZ ;  /* 0x00000000000e7805 */ /* 0x000fe4000001ff00 */
[----:B------:R-:W-:Y:S02]  /*0140*/  IADD3 R16, PT, PT, R2, 0x3, RZ ;  /* 0x0000000302107810 */ /* 0x000fe40007ffe0ff */
[----:B------:R-:W-:Y:S02]  /*0150*/  CS2R R18, SRZ ;  /* 0x0000000000127805 */ /* 0x000fe4000001ff00 */
[----:B------:R-:W-:Y:S01]  /*0160*/  P2R R20, PR, RZ, 0x2 ;  /* 0x00000002ff147803 */ /* 0x000fe20000000000 */
[----:B--2---:R-:W2:Y:S01]  /*0170*/  @!P1 LDG.E.128 R4, desc[UR6][R22.64] ;  /* 0x0000000616049981 */ /* 0x004ea2000c1e1d00 */
[----:B------:R-:W-:-:S03]  /*0180*/  P2R R3, PR, RZ, 0x1 ;  /* 0x00000001ff037803 */ /* 0x000fc60000000000 */
[----:B------:R-:W3:Y:S01]  /*0190*/  @!P0 LDG.E.128 R8, desc[UR6][R22.64+0x10] ;  /* 0x0000100616088981 */ /* 0x000ee2000c1e1d00 */
[----:B------:R-:W-:Y:S02]  /*01a0*/  ISETP.GE.U32.AND P0, PT, R12, UR4, PT ;  /* 0x000000040c007c0c */ /* 0x000fe4000bf06070 */
[----:B------:R-:W-:Y:S02]  /*01b0*/  CS2R R12, SRZ ;  /* 0x00000000000c7805 */ /* 0x000fe4000001ff00 */
[----:B------:R-:W-:-:S09]  /*01c0*/  P2R R21, PR, RZ, 0x1 ;  /* 0x00000001ff157803 */ /* 0x000fd20000000000 */
[----:B------:R-:W4:Y:S01]  /*01d0*/  @!P0 LDG.E.128 R12, desc[UR6][R22.64+0x20] ;  /* 0x00002006160c8981 */ /* 0x000f22000c1e1d00 */
[----:B------:R-:W-:Y:S02]  /*01e0*/  ISETP.GE.U32.AND P0, PT, R16, UR4, PT ;  /* 0x0000000410007c0c */ /* 0x000fe4000bf06070 */
[----:B------:R-:W-:-:S11]  /*01f0*/  CS2R R16, SRZ ;  /* 0x0000000000107805 */ /* 0x000fd6000001ff00 */
[----:B------:R0:W5:Y:S01]  /*0200*/  @!P0 LDG.E.128 R16, desc[UR6][R22.64+0x30] ;  /* 0x0000300616108981 */ /* 0x000162000c1e1d00 */
[----:B------:R-:W1:Y:S01]  /*0210*/  S2UR UR5, SR_CgaCtaId ;  /* 0x00000000000579c3 */ /* 0x000e620000008800 */
[----:B------:R-:W-:Y:S01]  /*0220*/  UMOV UR4, 0x400 ;  /* 0x0000040000047882 */ /* 0x000fe20000000000 */
[C---:B------:R-:W-:Y:S02]  /*0230*/  ISETP.GT.U32.AND P6, PT, R0.reuse, 0x1f, PT ;  /* 0x0000001f0000780c */ /* 0x040fe40003fc4070 */
[----:B0-----:R-:W-:Y:S02]  /*0240*/  LOP3.LUT R23, R0, 0x1f, RZ, 0xc0, !PT ;  /* 0x0000001f00177812 */ /* 0x001fe400078ec0ff */
[----:B------:R-:W-:Y:S02]  /*0250*/  SHF.R.U32.HI R22, RZ, 0x3, R0 ;  /* 0x00000003ff167819 */ /* 0x000fe40000011600 */
[C---:B------:R-:W-:Y:S02]  /*0260*/  ISETP.NE.AND P1, PT, R23.reuse, RZ, PT ;  /* 0x000000ff1700720c */ /* 0x040fe40003f25270 */
[----:B------:R-:W-:-:S02]  /*0270*/  ISETP.GT.U32.AND P2, PT, R23, 0x1, PT ;  /* 0x000000011700780c */ /* 0x000fc40003f44070 */
[C---:B------:R-:W-:Y:S02]  /*0280*/  ISETP.GT.U32.AND P3, PT, R23.reuse, 0x3, PT ;  /* 0x000000031700780c */ /* 0x040fe40003f64070 */
[C---:B------:R-:W-:Y:S02]  /*0290*/  ISETP.GT.U32.AND P4, PT, R23.reuse, 0x7, PT ;  /* 0x000000071700780c */ /* 0x040fe40003f84070 */
[----:B------:R-:W-:Y:S02]  /*02a0*/  ISETP.NE.AND P5, PT, R23, 0x1f, PT ;  /* 0x0000001f1700780c */ /* 0x000fe40003fa5270 */
[----:B------:R-:W-:Y:S01]  /*02b0*/  LOP3.LUT R22, R22, 0x7c, RZ, 0xc0, !PT ;  /* 0x0000007c16167812 */ /* 0x000fe200078ec0ff */
[----:B-1----:R-:W-:Y:S01]  /*02c0*/  ULEA UR4, UR5, UR4, 0x18 ;  /* 0x0000000405047291 */ /* 0x002fe2000f8ec0ff */
[----:B--2---:R-:W-:-:S04]  /*02d0*/  FADD R5, R4, R5 ;  /* 0x0000000504057221 */ /* 0x004fc80000000000 */
[----:B------:R-:W-:-:S04]  /*02e0*/  FADD R6, R5, R6 ;  /* 0x0000000605067221 */ /* 0x000fc80000000000 */
[----:B------:R-:W-:-:S04]  /*02f0*/  FADD R7, R6, R7 ;  /* 0x0000000706077221 */ /* 0x000fc80000000000 */
[----:B---3--:R-:W-:-:S04]  /*0300*/  FADD R8, R7, R8 ;  /* 0x0000000807087221 */ /* 0x008fc80000000000 */
[----:B------:R-:W-:-:S04]  /*0310*/  FADD R9, R8, R9 ;  /* 0x0000000908097221 */ /* 0x000fc80000000000 */
[----:B------:R-:W-:-:S04]  /*0320*/  FADD R10, R9, R10 ;  /* 0x0000000a090a7221 */ /* 0x000fc80000000000 */
[----:B------:R-:W-:-:S04]  /*0330*/  FADD R11, R10, R11 ;  /* 0x0000000b0a0b7221 */ /* 0x000fc80000000000 */
[----:B----4-:R-:W-:-:S04]  /*0340*/  FADD R12, R11, R12 ;  /* 0x0000000c0b0c7221 */ /* 0x010fc80000000000 */
[----:B------:R-:W-:-:S04]  /*0350*/  FADD R13, R12, R13 ;  /* 0x0000000d0c0d7221 */ /* 0x000fc80000000000 */
[----:B------:R-:W-:-:S04]  /*0360*/  FADD R14, R13, R14 ;  /* 0x0000000e0d0e7221 */ /* 0x000fc80000000000 */
[----:B------:R-:W-:-:S04]  /*0370*/  FADD R15, R14, R15 ;  /* 0x0000000f0e0f7221 */ /* 0x000fc80000000000 */
[----:B-----5:R-:W-:-:S04]  /*0380*/  FADD R16, R15, R16 ;  /* 0x000000100f107221 */ /* 0x020fc80000000000 */
[----:B------:R-:W-:-:S04]  /*0390*/  FADD R17, R16, R17 ;  /* 0x0000001110117221 */ /* 0x000fc80000000000 */
[----:B------:R-:W-:-:S04]  /*03a0*/  FADD R18, R17, R18 ;  /* 0x0000001211127221 */ /* 0x000fc80000000000 */
[----:B------:R-:W-:-:S05]  /*03b0*/  FADD R24, R18, R19 ;  /* 0x0000001312187221 */ /* 0x000fca0000000000 */
[----:B------:R-:W0:Y:S02]  /*03c0*/  SHFL.UP PT, R19, R24, 0x1, RZ ;  /* 0x0420000018137989 */ /* 0x000e2400000e00ff */
[--C-:B0-----:R-:W-:Y:S01]  /*03d0*/  @P1 FADD R24, R24, R19.reuse ;  /* 0x0000001318181221 */ /* 0x101fe20000000000 */
[----:B------:R-:W-:-:S04]  /*03e0*/  FADD R19, RZ, R19 ;  /* 0x00000013ff137221 */ /* 0x000fc80000000000 */
[----:B------:R-:W0:Y:S01]  /*03f0*/  SHFL.UP PT, R26, R24, 0x2, RZ ;  /* 0x04400000181a7989 */ /* 0x000e2200000e00ff */
[----:B------:R-:W-:Y:S01]  /*0400*/  FSEL R19, R19, RZ, P1 ;  /* 0x000000ff13137208 */ /* 0x000fe20000800000 */
[----:B0-----:R-:W-:-:S04]  /*0410*/  @P2 FADD R24, R24, R26 ;  /* 0x0000001a18182221 */ /* 0x001fc80000000000 */
[----:B------:R-:W-:Y:S01]  /*0420*/  @P2 FADD R19, R19, R26 ;  /* 0x0000001a13132221 */ /* 0x000fe20000000000 */
[----:B------:R-:W0:Y:S02]  /*0430*/  SHFL.UP PT, R27, R24, 0x4, RZ ;  /* 0x04800000181b7989 */ /* 0x000e2400000e00ff */
[--C-:B0-----:R-:W-:Y:S01]  /*0440*/  @P3 FADD R24, R24, R27.reuse ;  /* 0x0000001b18183221 */ /* 0x101fe20000000000 */
[----:B------:R-:W-:-:S04]  /*0450*/  @P3 FADD R19, R19, R27 ;  /* 0x0000001b13133221 */ /* 0x000fc80000000000 */
[----:B------:R-:W0:Y:S02]  /*0460*/  SHFL.UP PT, R28, R24, 0x8, RZ ;  /* 0x05000000181c7989 */ /* 0x000e2400000e00ff */
[--C-:B0-----:R-:W-:Y:S01]  /*0470*/  @P4 FADD R24, R24, R28.reuse ;  /* 0x0000001c18184221 */ /* 0x101fe20000000000 */
[----:B------:R-:W-:-:S04]  /*0480*/  @P4 FADD R19, R19, R28 ;  /* 0x0000001c13134221 */ /* 0x000fc80000000000 */
[----:B------:R-:W0:Y:S02]  /*0490*/  SHFL.UP PT, R29, R24, 0x10, RZ ;  /* 0x06000000181d7989 */ /* 0x000e2400000e00ff */
[----:B0-----:R-:W-:-:S05]  /*04a0*/  FADD R25, R24, R29 ;  /* 0x0000001d18197221 */ /* 0x001fca0000000000 */
[----:B------:R0:W-:Y:S01]  /*04b0*/  @!P5 STS [R22+UR4], R25 ;  /* 0x000000191600d988 */ /* 0x0001e20008000804 */
[----:B------:R-:W-:Y:S01]  /*04c0*/  BAR.SYNC.DEFER_BLOCKING 0x0 ;  /* 0x0000000000007b1d */ /* 0x000fe20000010000 */
[----:B------:R-:W-:-:S04]  /*04d0*/  ISETP.GT.U32.AND P5, PT, R23, 0xf, PT ;  /* 0x0000000f1700780c */ /* 0x000fc80003fa4070 */
[----:B------:R-:W-:-:S09]  /*04e0*/  FSEL R24, R25, R24, P5 ;  /* 0x0000001819187208 */ /* 0x000fd20002800000 */
[----:B------:R-:W-:-:S04]  /*04f0*/  @P5 FADD R19, R19, R29 ;  /* 0x0000001d13135221 */ /* 0x000fc80000000000 */
[----:B------:R-:W-:Y:S01]  /*0500*/  FADD R29, R19, R4 ;  /* 0x00000004131d7221 */ /* 0x000fe20000000000 */
        /* <DEDUP_REMOVED lines=14> */
[----:B0-----:R-:W-:Y:S06]  /*05f0*/  @P6 BRA `(.L_x_9) ;  /* 0x00000000003c6947 */ /* 0x001fec0003800000 */
[----:B------:R-:W-:Y:S01]  /*0600*/  LEA R23, R23, UR4, 0x2 ;  /* 0x0000000417177c11 */ /* 0x000fe2000f8e10ff */
[----:B------:R-:W-:-:S04]  /*0610*/  UMOV UR5, 0xffffffff ;  /* 0xffffffff00057882 */ /* 0x000fc80000000000 */
[----:B------:R0:W1:Y:S01]  /*0620*/  LDS R8, [R23] ;  /* 0x0000000017087984 */ /* 0x0000620000000800 */
[----:B------:R-:W-:Y:S05]  /*0630*/  BRA.DIV UR5, `(.L_x_10) ;  /* 0x0000000205ac7947 */ /* 0x000fea000b800000 */
[----:B-1----:R-:W1:Y:S02]  /*0640*/  SHFL.UP PT, R9, R8, 0x1, RZ ;  /* 0x0420000008097989 */ /* 0x002e6400000e00ff */
[----:B-1----:R-:W-:-:S05]  /*0650*/  @P1 FADD R8, R8, R9 ;  /* 0x0000000908081221 */ /* 0x002fca0000000000 */
[----:B------:R-:W1:Y:S02]  /*0660*/  SHFL.UP PT, R9, R8, 0x2, RZ ;  /* 0x0440000008097989 */ /* 0x000e6400000e00ff */
[----:B-1----:R-:W-:-:S05]  /*0670*/  @P2 FADD R8, R8, R9 ;  /* 0x0000000908082221 */ /* 0x002fca0000000000 */
[----:B------:R-:W1:Y:S02]  /*0680*/  SHFL.UP PT, R9, R8, 0x4, RZ ;  /* 0x0480000008097989 */ /* 0x000e6400000e00ff */
[----:B-1----:R-:W-:-:S05]  /*0690*/  @P3 FADD R8, R8, R9 ;  /* 0x0000000908083221 */ /* 0x002fca0000000000 */
[----:B------:R-:W1:Y:S02]  /*06a0*/  SHFL.UP PT, R9, R8, 0x8, RZ ;  /* 0x0500000008097989 */ /* 0x000e6400000e00ff */
[----:B-1----:R-:W-:-:S05]  /*06b0*/  @P4 FADD R8, R8, R9 ;  /* 0x0000000908084221 */ /* 0x002fca0000000000 */
[----:B------:R1:W2:Y:S02]  /*06c0*/  SHFL.UP PT, R9, R8, 0x10, RZ ;  /* 0x0600000008097989 */ /* 0x0002a400000e00ff */
.L_x_16:
[----:B-12---:R-:W-:-:S05]  /*06d0*/  @P5 FADD R8, R8, R9 ;  /* 0x0000000908085221 */ /* 0x006fca0000000000 */
[----:B------:R1:W-:Y:S02]  /*06e0*/  STS [R23], R8 ;  /* 0x0000000817007388 */ /* 0x0003e40000000800 */
.L_x_9:
[----:B------:R-:W-:Y:S05]  /*06f0*/  WARPSYNC.ALL ;  /* 0x0000000000007948 */ /* 0x000fea0003800000 */
[----:B------:R-:W-:Y:S01]  /*0700*/  BAR.SYNC.DEFER_BLOCKING 0x0 ;  /* 0x0000000000007b1d */ /* 0x000fe20000010000 */
[----:B------:R-:W-:Y:S02]  /*0710*/  ISETP.GE.U32.AND P1, PT, R0, 0x20, PT ;  /* 0x000000200000780c */ /* 0x000fe40003f26070 */
[----:B------:R-:W-:Y:S01]  /*0720*/  ISETP.NE.AND P3, PT, R3, RZ, PT ;  /* 0x000000ff0300720c */ /* 0x000fe20003f65270 */
[----:B------:R-:W-:Y:S01]  /*0730*/  HFMA2 R3, -RZ, RZ, 0, 0 ;  /* 0x00000000ff037431 */ /* 0x000fe200000001ff */
[----:B------:R-:W-:-:S02]  /*0740*/  ISETP.NE.AND P4, PT, R20, RZ, PT ;  /* 0x000000ff1400720c */ /* 0x000fc40003f85270 */
[----:B------:R-:W-:Y:S02]  /*0750*/  ISETP.NE.AND P2, PT, R21, RZ, PT ;  /* 0x000000ff1500720c */ /* 0x000fe40003f45270 */
[----:B------:R-:W2:Y:S05]  /*0760*/  LDC.64 R20, c[0x0][0x388] ;  /* 0x0000e200ff147b82 */ /* 0x000eaa0000000a00 */
[----:B------:R-:W1:Y:S01]  /*0770*/  @P1 LDS R3, [R22+UR4+-0x4] ;  /* 0xfffffc0416031984 */ /* 0x000e620008000800 */
[----:B--2---:R-:W-:-:S04]  /*0780*/  IMAD.WIDE.U32 R20, R2, 0x10, R20 ;  /* 0x0000001002147825 */ /* 0x004fc800078e0014 */
        /* <DEDUP_REMOVED lines=12> */
[----:B------:R1:W-:Y:S01]  /*0850*/  @!P4 STG.E.128 desc[UR6][R20.64], R8 ;  /* 0x000000081400c986 */ /* 0x0003e2000c101d06 */
[--C-:B------:R-:W-:Y:S01]  /*0860*/  FADD R16, R16, R3.reuse ;  /* 0x0000000310107221 */ /* 0x100fe20000000000 */
[--C-:B------:R-:W-:Y:S01]  /*0870*/  FADD R17, R17, R3.reuse ;  /* 0x0000000311117221 */ /* 0x100fe20000000000 */
[--C-:B------:R-:W-:Y:S01]  /*0880*/  FADD R18, R18, R3.reuse ;  /* 0x0000000312127221 */ /* 0x100fe20000000000 */
[----:B------:R1:W-:Y:S01]  /*0890*/  @!P3 STG.E.128 desc[UR6][R20.64+0x10], R4 ;  /* 0x000010041400b986 */ /* 0x0003e2000c101d06 */
[----:B------:R-:W-:-:S03]  /*08a0*/  FADD R19, R24, R3 ;  /* 0x0000000318137221 */ /* 0x000fc60000000000 */
[----:B------:R1:W-:Y:S01]  /*08b0*/  @!P2 STG.E.128 desc[UR6][R20.64+0x20], R12 ;  /* 0x0000200c1400a986 */ /* 0x0003e2000c101d06 */
[----:B------:R-:W-:Y:S05]  /*08c0*/  @P0 EXIT ;  /* 0x000000000000094d */ /* 0x000fea0003800000 */
[----:B------:R-:W-:Y:S01]  /*08d0*/  STG.E.128 desc[UR6][R20.64+0x30], R16 ;  /* 0x0000301014007986 */ /* 0x000fe2000c101d06 */
[----:B------:R-:W-:Y:S05]  /*08e0*/  EXIT ;  /* 0x000000000000794d */ /* 0x000fea0003800000 */
.L_x_10:
[----:B------:R-:W-:Y:S01]  /*08f0*/  HFMA2 R19, -RZ, RZ, 0, 5.9604644775390625e-08 ;  /* 0x00000001ff137431 */ /* 0x000fe200000001ff */
[----:B-1----:R-:W-:Y:S02]  /*0900*/  MOV R11, R8 ;  /* 0x00000008000b7202 */ /* 0x002fe40000000f00 */
[----:B------:R-:W-:Y:S02]  /*0910*/  MOV R25, RZ ;  /* 0x000000ff00197202 */ /* 0x000fe40000000f00 */
[----:B------:R-:W-:-:S07]  /*0920*/  MOV R10, 0xffffffff ;  /* 0xffffffff000a7802 */ /* 0x000fce0000000f00 */
[----:B0-----:R-:W-:Y:S05]  /*0930*/  WARPSYNC.COLLECTIVE R10, `(.L_x_11) ;  /* 0x000000000a087348 */ /* 0x001fea0003c00000 */
[----:B------:R1:W2:Y:S02]  /*0940*/  SHFL.UP P6, R9, R11, R19, R25 ;  /* 0x040000130b097389 */ /* 0x0002a400000c0019 */
[----:B012---:R-:W-:Y:S05]  /*0950*/  ENDCOLLECTIVE ;  /* 0x000000000000791b */ /* 0x007fea0003800000 */
.L_x_11:
[----:B------:R-:W-:Y:S02]  /*0960*/  HFMA2 R19, -RZ, RZ, 0, 1.1920928955078125e-07 ;  /* 0x00000002ff137431 */ /* 0x000fe400000001ff */
[----:B------:R-:W-:-:S05]  /*0970*/  @P1 FADD R8, R8, R9 ;  /* 0x0000000908081221 */ /* 0x000fca0000000000 */
[----:B------:R-:W-:-:S07]  /*0980*/  MOV R11, R8 ;  /* 0x00000008000b7202 */ /* 0x000fce0000000f00 */
[----:B------:R-:W-:Y:S05]  /*0990*/  WARPSYNC.COLLECTIVE R10, `(.L_x_12) ;  /* 0x000000000a087348 */ /* 0x000fea0003c00000 */
[----:B------:R0:W1:Y:S02]  /*09a0*/  SHFL.UP P6, R9, R11, R19, R25 ;  /* 0x040000130b097389 */ /* 0x00006400000c0019 */
[----:B01----:R-:W-:Y:S05]  /*09b0*/  ENDCOLLECTIVE ;  /* 0x000000000000791b */ /* 0x003fea0003800000 */
.L_x_12:
[----:B------:R-:W-:Y:S02]  /*09c0*/  HFMA2 R19, -RZ, RZ, 0, 2.384185791015625e-07 ;  /* 0x00000004ff137431 */ /* 0x000fe400000001ff */
[----:B------:R-:W-:-:S05]  /*09d0*/  @P2 FADD R8, R8, R9 ;  /* 0x0000000908082221 */ /* 0x000fca0000000000 */
[----:B------:R-:W-:-:S07]  /*09e0*/  MOV R11, R8 ;  /* 0x00000008000b7202 */ /* 0x000fce0000000f00 */
[----:B------:R-:W-:Y:S05]  /*09f0*/  WARPSYNC.COLLECTIVE R10, `(.L_x_13) ;  /* 0x000000000a087348 */ /* 0x000fea0003c00000 */
[----:B------:R0:W1:Y:S02]  /*0a00*/  SHFL.UP P6, R9, R11, R19, R25 ;  /* 0x040000130b097389 */ /* 0x00006400000c0019 */
[----:B01----:R-:W-:Y:S05]  /*0a10*/  ENDCOLLECTIVE ;  /* 0x000000000000791b */ /* 0x003fea0003800000 */
.L_x_13:
[----:B------:R-:W-:Y:S02]  /*0a20*/  HFMA2 R19, -RZ, RZ, 0, 4.76837158203125e-07 ;  /* 0x00000008ff137431 */ /* 0x000fe400000001ff */
[----:B------:R-:W-:-:S05]  /*0a30*/  @P3 FADD R8, R8, R9 ;  /* 0x0000000908083221 */ /* 0x000fca0000000000 */
[----:B------:R-:W-:-:S07]  /*0a40*/  MOV R11, R8 ;  /* 0x00000008000b7202 */ /* 0x000fce0000000f00 */
[----:B------:R-:W-:Y:S05]  /*0a50*/  WARPSYNC.COLLECTIVE R10, `(.L_x_14) ;  /* 0x000000000a087348 */ /* 0x000fea0003c00000 */
[----:B------:R0:W1:Y:S02]  /*0a60*/  SHFL.UP P6, R9, R11, R19, R25 ;  /* 0x040000130b097389 */ /* 0x00006400000c0019 */
[----:B01----:R-:W-:Y:S05]  /*0a70*/  ENDCOLLECTIVE ;  /* 0x000000000000791b */ /* 0x003fea0003800000 */
.L_x_14:
[----:B------:R-:W-:Y:S02]  /*0a80*/  HFMA2 R19, -RZ, RZ, 0, 9.5367431640625e-07 ;  /* 0x00000010ff137431 */ /* 0x000fe400000001ff */
[----:B------:R-:W-:-:S05]  /*0a90*/  @P4 FADD R8, R8, R9 ;  /* 0x0000000908084221 */ /* 0x000fca0000000000 */
[----:B------:R-:W-:-:S07]  /*0aa0*/  MOV R11, R8 ;  /* 0x00000008000b7202 */ /* 0x000fce0000000f00 */
[----:B------:R-:W-:Y:S05]  /*0ab0*/  WARPSYNC.COLLECTIVE R10, `(.L_x_15) ;  /* 0x000000000a087348 */ /* 0x000fea0003c00000 */
[----:B------:R0:W1:Y:S02]  /*0ac0*/  SHFL.UP P6, R9, R11, R19, R25 ;  /* 0x040000130b097389 */ /* 0x00006400000c0019 */
[----:B01----:R-:W-:Y:S05]  /*0ad0*/  ENDCOLLECTIVE ;  /* 0x000000000000791b */ /* 0x003fea0003800000 */
.L_x_15:
[----:B------:R-:W-:Y:S05]  /*0ae0*/  BRA `(.L_x_16) ;  /* 0xfffffff800f87947 */ /* 0x000fea000383ffff */
.L_x_17:
        /* <DEDUP_REMOVED lines=9> */
.L_x_55:


//--------------------- .text._Z65Kogge_Stone_scan_kernel_shfl_up_sync_version_coarsening_degree_12PfS_j --------------------------
	.section	.text._Z65Kogge_Stone_scan_kernel_shfl_up_sync_version_coarsening_degree_12PfS_j,"ax",@progbits
	.align	128
        .global         _Z65Kogge_Stone_scan_kernel_shfl_up_sync_version_coarsening_degree_12PfS_j
        .type           _Z65Kogge_Stone_scan_kernel_shfl_up_sync_version_coarsening_degree_12PfS_j,@function
        .size           _Z65Kogge_Stone_scan_kernel_shfl_up_sync_version_coarsening_degree_12PfS_j,(.L_x_56 - _Z65Kogge_Stone_scan_kernel_shfl_up_sync_version_coarsening_degree_12PfS_j)
        .other          _Z65Kogge_Stone_scan_kernel_shfl_up_sync_version_coarsening_degree_12PfS_j,@"STO_CUDA_ENTRY STV_DEFAULT"
_Z65Kogge_Stone_scan_kernel_shfl_up_sync_version_coarsening_degree_12PfS_j:
.text._Z65Kogge_Stone_scan_kernel_shfl_up_sync_version_coarsening_degree_12PfS_j:
        /* <DEDUP_REMOVED lines=13> */
[----:B------:R-:W-:Y:S02]  /*00d0*/  IADD3 R0, PT, PT, R3, 0x2, RZ ;  /* 0x0000000203007810 */ /* 0x000fe40007ffe0ff */
[----:B------:R-:W-:Y:S02]  /*00e0*/  ISETP.GE.U32.AND P1, PT, R2, UR4, PT ;  /* 0x0000000402007c0c */ /* 0x000fe4000bf26070 */
[----:B------:R-:W-:-:S05]  /*00f0*/  ISETP.GE.U32.AND P2, PT, R0, UR4, PT ;  /* 0x0000000400007c0c */ /* 0x000fca000bf46070 */
[----:B------:R-:W0:Y:S08]  /*0100*/  @!P0 LDC.64 R18, c[0x0][0x380] ;  /* 0x0000e000ff128b82 */ /* 0x000e300000000a00 */
[----:B------:R-:W1:Y:S01]  /*0110*/  @!P1 LDC.64 R20, c[0x0][0x380] ;  /* 0x0000e000ff149b82 */ /* 0x000e620000000a00 */
[----:B------:R-:W-:-:S07]  /*0120*/  CS2R R10, SRZ ;  /* 0x00000000000a7805 */ /* 0x000fce000001ff00 */
[----:B------:R-:W3:Y:S01]  /*0130*/  @!P2 LDC.64 R22, c[0x0][0x380] ;  /* 0x0000e000ff16ab82 */ /* 0x000ee20000000a00 */
[----:B0-----:R-:W-:-:S05]  /*0140*/  @!P0 IMAD.WIDE.U32 R18, R3, 0x10, R18 ;  /* 0x0000001003128825 */ /* 0x001fca00078e0012 */
[----:B--2---:R3:W2:Y:S01]  /*0150*/  @!P0 LDG.E.128 R4, desc[UR6][R18.64] ;  /* 0x0000000612048981 */ /* 0x0046a2000c1e1d00 */
[----:B------:R-:W-:Y:S01]  /*0160*/  CS2R R8, SRZ ;  /* 0x0000000000087805 */ /* 0x000fe2000001ff00 */
[----:B-1----:R-:W-:-:S05]  /*0170*/  @!P1 IMAD.WIDE.U32 R20, R2, 0x10, R20 ;  /* 0x0000001002149825 */ /* 0x002fca00078e0014 */
[----:B------:R-:W4:Y:S01]  /*0180*/  @!P1 LDG.E.128 R8, desc[UR6][R20.64] ;  /* 0x0000000614089981 */ /* 0x000f22000c1e1d00 */
[----:B------:R-:W-:Y:S02]  /*0190*/  CS2R R14, SRZ ;  /* 0x00000000000e7805 */ /* 0x000fe4000001ff00 */
[----:B------:R-:W-:Y:S01]  /*01a0*/  CS2R R12, SRZ ;  /* 0x00000000000c7805 */ /* 0x000fe2000001ff00 */
[----:B---3--:R-:W-:-:S05]  /*01b0*/  @!P2 IMAD.WIDE.U32 R18, R0, 0x10, R22 ;  /* 0x000000100012a825 */ /* 0x008fca00078e0016 */
[----:B------:R0:W3:Y:S01]  /*01c0*/  @!P2 LDG.E.128 R12, desc[UR6][R18.64] ;  /* 0x00000006120ca981 */ /* 0x0000e2000c1e1d00 */
[----:B------:R-:W1:Y:S01]  /*01d0*/  S2UR UR5, SR_CgaCtaId ;  /* 0x00000000000579c3 */ /* 0x000e620000008800 */
[----:B------:R-:W-:Y:S01]  /*01e0*/  UMOV UR4, 0x400 ;  /* 0x0000040000047882 */ /* 0x000fe20000000000 */
[----:B0-----:R-:W-:-:S04]  /*01f0*/  LOP3.LUT R19, R16, 0x1f, RZ, 0xc0, !PT ;  /* 0x0000001f10137812 */ /* 0x001fc800078ec0ff */
[C---:B------:R-:W-:Y:S02]  /*0200*/  ISETP.NE.AND P3, PT, R19.reuse, RZ, PT ;  /* 0x000000ff1300720c */ /* 0x040fe40003f65270 */
[C---:B------:R-:W-:Y:S02]  /*0210*/  ISETP.GT.U32.AND P4, PT, R19.reuse, 0x1, PT ;  /* 0x000000011300780c */ /* 0x040fe40003f84070 */
[C---:B------:R-:W-:Y:S02]  /*0220*/  ISETP.GT.U32.AND P5, PT, R19.reuse, 0x7, PT ;  /* 0x000000071300780c */ /* 0x040fe40003fa4070 */
[----:B------:R-:W-:Y:S02]  /*0230*/  P2R R17, PR, RZ, 0x10 ;  /* 0x00000010ff117803 */ /* 0x000fe40000000000 */
[----:B------:R-:W-:Y:S02]  /*0240*/  ISETP.NE.AND P6, PT, R19, 0x1f, PT ;  /* 0x0000001f1300780c */ /* 0x000fe40003fc5270 */
[----:B------:R-:W-:Y:S01]  /*0250*/  SHF.R.U32.HI R17, RZ, 0x3, R16 ;  /* 0x00000003ff117819 */ /* 0x000fe20000011610 */
[----:B-1----:R-:W-:-:S03]  /*0260*/  ULEA UR4, UR5, UR4, 0x18 ;  /* 0x0000000405047291 */ /* 0x002fc6000f8ec0ff */
[----:B------:R-:W-:Y:S01]  /*0270*/  LOP3.LUT R17, R17, 0x7c, RZ, 0xc0, !PT ;  /* 0x0000007c11117812 */ /* 0x000fe200078ec0ff */
[----:B--2---:R-:W-:-:S04]  /*0280*/  FADD R5, R4, R5 ;  /* 0x0000000504057221 */ /* 0x004fc80000000000 */
[----:B------:R-:W-:-:S04]  /*0290*/  FADD R6, R5, R6 ;  /* 0x0000000605067221 */ /* 0x000fc80000000000 */
[----:B------:R-:W-:-:S04]  /*02a0*/  FADD R7, R6, R7 ;  /* 0x0000000706077221 */ /* 0x000fc80000000000 */
[----:B----4-:R-:W-:-:S04]  /*02b0*/  FADD R8, R7, R8 ;  /* 0x0000000807087221 */ /* 0x010fc80000000000 */
        /* <DEDUP_REMOVED lines=12> */
[----:B0-----:R-:W-:Y:S01]  /*0380*/  @P4 FADD R18, R18, R21 ;  /* 0x0000001512124221 */ /* 0x001fe20000000000 */
[----:B------:R-:W-:-:S04]  /*0390*/  ISETP.GT.U32.AND P4, PT, R19, 0x3, PT ;  /* 0x000000031300780c */ /* 0x000fc80003f84070 */
[----:B------:R-:W0:Y:S09]  /*03a0*/  SHFL.UP PT, R22, R18, 0x4, RZ ;  /* 0x0480000012167989 */ /* 0x000e3200000e00ff */
[----:B0-----:R-:W-:-:S05]  /*03b0*/  @P4 FADD R18, R18, R22 ;  /* 0x0000001612124221 */ /* 0x001fca0000000000 */
[----:B------:R-:W0:Y:S02]  /*03c0*/  SHFL.UP PT, R23, R18, 0x8, RZ ;  /* 0x0500000012177989 */ /* 0x000e2400000e00ff */
[----:B0-----:R-:W-:-:S05]  /*03d0*/  @P5 FADD R18, R18, R23 ;  /* 0x0000001712125221 */ /* 0x001fca0000000000 */
[----:B------:R-:W0:Y:S02]  /*03e0*/  SHFL.UP PT, R24, R18, 0x10, RZ ;  /* 0x0600000012187989 */ /* 0x000e2400000e00ff */
[----:B0-----:R-:W-:-:S05]  /*03f0*/  FADD R20, R18, R24 ;  /* 0x0000001812147221 */ /* 0x001fca0000000000 */
[----:B------:R0:W-:Y:S01]  /*0400*/  @!P6 STS [R17+UR4], R20 ;  /* 0x000000141100e988 */ /* 0x0001e20008000804 */
[----:B------:R-:W-:Y:S01]  /*0410*/  BAR.SYNC.DEFER_BLOCKING 0x0 ;  /* 0x0000000000007b1d */ /* 0x000fe20000010000 */
[----:B------:R-:W-:-:S13]  /*0420*/  ISETP.GT.U32.AND P6, PT, R19, 0x1, PT ;  /* 0x000000011300780c */ /* 0x000fda0003fc4070 */
[----:B------:R-:W-:Y:S01]  /*0430*/  @P6 FADD R15, R15, R21 ;  /* 0x000000150f0f6221 */ /* 0x000fe20000000000 */
[----:B------:R-:W-:-:S03]  /*0440*/  ISETP.GT.U32.AND P6, PT, R19, 0xf, PT ;  /* 0x0000000f1300780c */ /* 0x000fc60003fc4070 */
[----:B------:R-:W-:Y:S01]  /*0450*/  @P4 FADD R15, R15, R22 ;  /* 0x000000160f0f4221 */ /* 0x000fe20000000000 */
[----:B------:R-:W-:Y:S02]  /*0460*/  P2R R21, PR, RZ, 0x40 ;  /* 0x00000040ff157803 */ /* 0x000fe40000000000 */
[----:B------:R-:W-:Y:S01]  /*0470*/  FSEL R18, R20, R18, P6 ;  /* 0x0000001214127208 */ /* 0x000fe20003000000 */
[----:B------:R-:W-:-:S06]  /*0480*/  @P5 FADD R15, R15, R23 ;  /* 0x000000170f0f5221 */ /* 0x000fcc0000000000 */
[----:B------:R-:W-:Y:S01]  /*0490*/  @P6 FADD R15, R15, R24 ;  /* 0x000000180f0f6221 */ /* 0x000fe20000000000 */
[----:B------:R-:W-:-:S03]  /*04a0*/  ISETP.GT.U32.AND P6, PT, R16, 0x1f, PT ;  /* 0x0000001f1000780c */ /* 0x000fc60003fc4070 */
        /* <DEDUP_REMOVED lines=12> */
[----:B------:R-:W-:Y:S01]  /*0570*/  LOP3.LUT R14, R16, 0x1f, RZ, 0xc0, !PT ;  /* 0x0000001f100e7812 */ /* 0x000fe200078ec0ff */
[----:B------:R-:W-:-:S03]  /*0580*/  UMOV UR5, 0xffffffff ;  /* 0xffffffff00057882 */ /* 0x000fc60000000000 */
[----:B------:R-:W-:-:S05]  /*0590*/  LEA R14, R14, UR4, 0x2 ;  /* 0x000000040e0e7c11 */ /* 0x000fca000f8e10ff */
[----:B------:R0:W1:Y:S01]  /*05a0*/  LDS R15, [R14] ;  /* 0x000000000e0f7984 */ /* 0x0000620000000800 */
[----:B------:R-:W-:Y:S05]  /*05b0*/  BRA.DIV UR5, `(.L_x_19) ;  /* 0x0000000205a47947 */ /* 0x000fea000b800000 */
[----:B-1----:R-:W1:Y:S01]  /*05c0*/  SHFL.UP PT, R20, R15, 0x1, RZ ;  /* 0x042000000f147989 */ /* 0x002e6200000e00ff */
[----:B------:R-:W-:Y:S01]  /*05d0*/  ISETP.GT.U32.AND P6, PT, R19, 0x1, PT ;  /* 0x000000011300780c */ /* 0x000fe20003fc4070 */
[----:B-1----:R-:W-:-:S05]  /*05e0*/  @P3 FADD R15, R15, R20 ;  /* 0x000000140f0f3221 */ /* 0x002fca0000000000 */
[----:B------:R-:W1:Y:S07]  /*05f0*/  SHFL.UP PT, R20, R15, 0x2, RZ ;  /* 0x044000000f147989 */ /* 0x000e6e00000e00ff */
[----:B-1----:R-:W-:-:S05]  /*0600*/  @P6 FADD R15, R15, R20 ;  /* 0x000000140f0f6221 */ /* 0x002fca0000000000 */
[----:B------:R-:W1:Y:S02]  /*0610*/  SHFL.UP PT, R20, R15, 0x4, RZ ;  /* 0x048000000f147989 */ /* 0x000e6400000e00ff */
[----:B-1----:R-:W-:-:S05]  /*0620*/  @P4 FADD R15, R15, R20 ;  /* 0x000000140f0f4221 */ /* 0x002fca0000000000 */
[----:B------:R-:W1:Y:S02]  /*0630*/  SHFL.UP PT, R20, R15, 0x8, RZ ;  /* 0x050000000f147989 */ /* 0x000e6400000e00ff */
[----:B-1----:R-:W-:-:S05]  /*0640*/  @P5 FADD R15, R15, R20 ;  /* 0x000000140f0f5221 */ /* 0x002fca0000000000 */
[----:B------:R1:W2:Y:S02]  /*0650*/  SHFL.UP PT, R20, R15, 0x10, RZ ;  /* 0x060000000f147989 */ /* 0x0002a400000e00ff */
.L_x_25:
[----:B------:R-:W-:-:S13]  /*0660*/  ISETP.GT.U32.AND P3, PT, R19, 0xf, PT ;  /* 0x0000000f1300780c */ /* 0x000fda0003f64070 */
[----:B-12---:R-:W-:-:S05]  /*0670*/  @P3 FADD R15, R15, R20 ;  /* 0x000000140f0f3221 */ /* 0x006fca0000000000 */
[----:B------:R1:W-:Y:S02]  /*0680*/  STS [R14], R15 ;  /* 0x0000000f0e007388 */ /* 0x0003e40000000800 */
.L_x_18:
[----:B------:R-:W-:Y:S05]  /*0690*/  WARPSYNC.ALL ;  /* 0x0000000000007948 */ /* 0x000fea0003800000 */
[----:B------:R-:W-:Y:S01]  /*06a0*/  BAR.SYNC.DEFER_BLOCKING 0x0 ;  /* 0x0000000000007b1d */ /* 0x000fe20000010000 */
[----:B------:R-:W-:Y:S01]  /*06b0*/  ISETP.GE.U32.AND P3, PT, R16, 0x20, PT ;  /* 0x000000201000780c */ /* 0x000fe20003f66070 */
[----:B------:R-:W-:-:S06]  /*06c0*/  HFMA2 R16, -RZ, RZ, 0, 0 ;  /* 0x00000000ff107431 */ /* 0x000fcc00000001ff */
[----:B01----:R-:W0:Y:S08]  /*06d0*/  @!P0 LDC.64 R14, c[0x0][0x388] ;  /* 0x0000e200ff0e8b82 */ /* 0x003e300000000a00 */
[----:B------:R-:W1:Y:S01]  /*06e0*/  @!P1 LDC.64 R22, c[0x0][0x388] ;  /* 0x0000e200ff169b82 */ /* 0x000e620000000a00 */
[----:B------:R-:W2:Y:S01]  /*06f0*/  @P3 LDS R16, [R17+UR4+-0x4] ;  /* 0xfffffc0411103984 */ /* 0x000ea20008000800 */
[----:B0-----:R-:W-:-:S04]  /*0700*/  @!P0 IMAD.WIDE.U32 R14, R3, 0x10, R14 ;  /* 0x00000010030e8825 */ /* 0x001fc800078e000e */
[----:B-1----:R-:W-:-:S04]  /*0710*/  @!P1 IMAD.WIDE.U32 R2, R2, 0x10, R22 ;  /* 0x0000001002029825 */ /* 0x002fc800078e0016 */
[--C-:B--2---:R-:W-:Y:S01]  /*0720*/  FADD R4, R4, R16.reuse ;  /* 0x0000001004047221 */ /* 0x104fe20000000000 */
[--C-:B------:R-:W-:Y:S01]  /*0730*/  FADD R5, R5, R16.reuse ;  /* 0x0000001005057221 */ /* 0x100fe20000000000 */
[--C-:B------:R-:W-:Y:S01]  /*0740*/  FADD R6, R6, R16.reuse ;  /* 0x0000001006067221 */ /* 0x100fe20000000000 */
[--C-:B------:R-:W-:Y:S01]  /*0750*/  FADD R7, R7, R16.reuse ;  /* 0x0000001007077221 */ /* 0x100fe20000000000 */
[--C-:B------:R-:W-:Y:S01]  /*0760*/  FADD R8, R8, R16.reuse ;  /* 0x0000001008087221 */ /* 0x100fe20000000000 */
[--C-:B------:R-:W-:Y:S01]  /*0770*/  FADD R9, R9, R16.reuse ;  /* 0x0000001009097221 */ /* 0x100fe20000000000 */
[--C-:B------:R-:W-:Y:S01]  /*0780*/  FADD R10, R10, R16.reuse ;  /* 0x000000100a0a7221 */ /* 0x100fe20000000000 */
[----:B------:R-:W-:Y:S01]  /*0790*/  FADD R11, R11, R16 ;  /* 0x000000100b0b7221 */ /* 0x000fe20000000000 */
[----:B------:R0:W-:Y:S04]  /*07a0*/  @!P0 STG.E.128 desc[UR6][R14.64], R4 ;  /* 0x000000040e008986 */ /* 0x0001e8000c101d06 */
[----:B------:R0:W-:Y:S01]  /*07b0*/  @!P1 STG.E.128 desc[UR6][R2.64], R8 ;  /* 0x0000000802009986 */ /* 0x0001e2000c101d06 */
[----:B------:R-:W-:Y:S05]  /*07c0*/  @P2 EXIT ;  /* 0x000000000000294d */ /* 0x000fea0003800000 */
[----:B0-----:R-:W0:Y:S01]  /*07d0*/  LDC.64 R2, c[0x0][0x388] ;  /* 0x0000e200ff027b82 */ /* 0x001e220000000a00 */
[--C-:B------:R-:W-:Y:S01]  /*07e0*/  FADD R12, R12, R16.reuse ;  /* 0x000000100c0c7221 */ /* 0x100fe20000000000 */
[--C-:B------:R-:W-:Y:S01]  /*07f0*/  FADD R13, R13, R16.reuse ;  /* 0x000000100d0d7221 */ /* 0x100fe20000000000 */
[--C-:B------:R-:W-:Y:S01]  /*0800*/  FADD R14, R21, R16.reuse ;  /* 0x00000010150e7221 */ /* 0x100fe20000000000 */
[----:B------:R-:W-:Y:S01]  /*0810*/  FADD R15, R18, R16 ;  /* 0x00000010120f7221 */ /* 0x000fe20000000000 */
[----:B0-----:R-:W-:-:S05]  /*0820*/  IMAD.WIDE.U32 R2, R0, 0x10, R2 ;  /* 0x0000001000027825 */ /* 0x001fca00078e0002 */
[----:B------:R-:W-:Y:S01]  /*0830*/  STG.E.128 desc[UR6][R2.64], R12 ;  /* 0x0000000c02007986 */ /* 0x000fe2000c101d06 */
[----:B------:R-:W-:Y:S05]  /*0840*/  EXIT ;  /* 0x000000000000794d */ /* 0x000fea0003800000 */
.L_x_19:
[----:B------:R-:W-:Y:S01]  /*0850*/  HFMA2 R24, -RZ, RZ, 0, 5.9604644775390625e-08 ;  /* 0x00000001ff187431 */ /* 0x000fe200000001ff */
[----:B-1----:R-:W-:Y:S02]  /*0860*/  MOV R23, R15 ;  /* 0x0000000f00177202 */ /* 0x002fe40000000f00 */
[----:B------:R-:W-:Y:S02]  /*0870*/  MOV R25, RZ ;  /* 0x000000ff00197202 */ /* 0x000fe40000000f00 */
[----:B------:R-:W-:-:S07]  /*0880*/  MOV R22, 0xffffffff ;  /* 0xffffffff00167802 */ /* 0x000fce0000000f00 */
[----:B0-----:R-:W-:Y:S05]  /*0890*/  WARPSYNC.COLLECTIVE R22, `(.L_x_20) ;  /* 0x0000000016087348 */ /* 0x001fea0003c00000 */
[----:B------:R1:W2:Y:S02]  /*08a0*/  SHFL.UP P6, R20, R23, R24, R25 ;  /* 0x0400001817147389 */ /* 0x0002a400000c0019 */
[----:B012---:R-:W-:Y:S05]  /*08b0*/  ENDCOLLECTIVE ;  /* 0x000000000000791b */ /* 0x007fea0003800000 */
.L_x_20:
[----:B------:R-:W-:Y:S02]  /*08c0*/  HFMA2 R24, -RZ, RZ, 0, 1.1920928955078125e-07 ;  /* 0x00000002ff187431 */ /* 0x000fe400000001ff */
[----:B------:R-:W-:Y:S01]  /*08d0*/  @P3 FADD R15, R15, R20 ;  /* 0x000000140f0f3221 */ /* 0x000fe20000000000 */
[----:B------:R-:W-:-:S04]  /*08e0*/  ISETP.GT.U32.AND P3, PT, R19, 0x1, PT ;  /* 0x000000011300780c */ /* 0x000fc80003f64070 */
[----:B------:R-:W-:-:S09]  /*08f0*/  MOV R23, R15 ;  /* 0x0000000f00177202 */ /* 0x000fd20000000f00 */
[----:B------:R-:W-:Y:S05]  /*0900*/  WARPSYNC.COLLECTIVE R22, `(.L_x_21) ;  /* 0x0000000016087348 */ /* 0x000fea0003c00000 */
[----:B------:R0:W1:Y:S02]  /*0910*/  SHFL.UP P6, R20, R23, R24, R25 ;  /* 0x0400001817147389 */ /* 0x00006400000c0019 */
[----:B01----:R-:W-:Y:S05]  /*0920*/  ENDCOLLECTIVE ;  /* 0x000000000000791b */ /* 0x003fea0003800000 */
.L_x_21:
[----:B------:R-:W-:Y:S02]  /*0930*/  HFMA2 R24, -RZ, RZ, 0, 2.384185791015625e-07 ;  /* 0x00000004ff187431 */ /* 0x000fe400000001ff */
[----:B------:R-:W-:-:S05]  /*0940*/  @P3 FADD R15, R15, R20 ;  /* 0x000000140f0f3221 */ /* 0x000fca0000000000 */
[----:B------:R-:W-:-:S07]  /*0950*/  MOV R23, R15 ;  /* 0x0000000f00177202 */ /* 0x000fce0000000f00 */
[----:B------:R-:W-:Y:S05]  /*0960*/  WARPSYNC.COLLECTIVE R22, `(.L_x_22) ;  /* 0x0000000016087348 */ /* 0x000fea0003c00000 */
[----:B------:R0:W1:Y:S02]  /*0970*/  SHFL.UP P6, R20, R23, R24, R25 ;  /* 0x0400001817147389 */ /* 0x00006400000c0019 */
[----:B01----:R-:W-:Y:S05]  /*0980*/  ENDCOLLECTIVE ;  /* 0x000000000000791b */ /* 0x003fea0003800000 */
.L_x_22:
[----:B------:R-:W-:Y:S02]  /*0990*/  HFMA2 R24, -RZ, RZ, 0, 4.76837158203125e-07 ;  /* 0x00000008ff187431 */ /* 0x000fe400000001ff */
[----:B------:R-:W-:-:S05]  /*09a0*/  @P4 FADD R15, R15, R20 ;  /* 0x000000140f0f4221 */ /* 0x000fca0000000000 */
[----:B------:R-:W-:-:S07]  /*09b0*/  MOV R23, R15 ;  /* 0x0000000f00177202 */ /* 0x000fce0000000f00 */
[----:B------:R-:W-:Y:S05]  /*09c0*/  WARPSYNC.COLLECTIVE R22, `(.L_x_23) ;  /* 0x0000000016087348 */ /* 0x000fea0003c00000 */
[----:B------:R0:W1:Y:S02]  /*09d0*/  SHFL.UP P6, R20, R23, R24, R25 ;  /* 0x0400001817147389 */ /* 0x00006400000c0019 */
[----:B01----:R-:W-:Y:S05]  /*09e0*/  ENDCOLLECTIVE ;  /* 0x000000000000791b */ /* 0x003fea0003800000 */
.L_x_23:
[----:B------:R-:W-:Y:S02]  /*09f0*/  HFMA2 R24, -RZ, RZ, 0, 9.5367431640625e-07 ;  /* 0x00000010ff187431 */ /* 0x000fe400000001ff */
[----:B------:R-:W-:-:S05]  /*0a00*/  @P5 FADD R15, R15, R20 ;  /* 0x000000140f0f5221 */ /* 0x000fca0000000000 */
[----:B------:R-:W-:-:S07]  /*0a10*/  MOV R23, R15 ;  /* 0x0000000f00177202 */ /* 0x000fce0000000f00 */
[----:B------:R-:W-:Y:S05]  /*0a20*/  WARPSYNC.COLLECTIVE R22, `(.L_x_24) ;  /* 0x0000000016087348 */ /* 0x000fea0003c00000 */
[----:B------:R0:W1:Y:S02]  /*0a30*/  SHFL.UP P6, R20, R23, R24, R25 ;  /* 0x0400001817147389 */ /* 0x00006400000c0019 */
[----:B01----:R-:W-:Y:S05]  /*0a40*/  ENDCOLLECTIVE ;  /* 0x000000000000791b */ /* 0x003fea0003800000 */
.L_x_24:
[----:B------:R-:W-:Y:S05]  /*0a50*/  BRA `(.L_x_25) ;  /* 0xfffffffc00007947 */ /* 0x000fea000383ffff */
.L_x_26:
        /* <DEDUP_REMOVED lines=10> */
.L_x_56:


//--------------------- .text._Z64Kogge_Stone_scan_kernel_shfl_up_sync_version_coarsening_degree_8PfS_j --------------------------
	.section	.text._Z64Kogge_Stone_scan_kernel_shfl_up_sync_version_coarsening_degree_8PfS_j,"ax",@progbits
	.align	128
        .global         _Z64Kogge_Stone_scan_kernel_shfl_up_sync_version_coarsening_degree_8PfS_j
        .type           _Z64Kogge_Stone_scan_kernel_shfl_up_sync_version_coarsening_degree_8PfS_j,@function
        .size           _Z64Kogge_Stone_scan_kernel_shfl_up_sync_version_coarsening_degree_8PfS_j,(.L_x_57 - _Z64Kogge_Stone_scan_kernel_shfl_up_sync_version_coarsening_degree_8PfS_j)
        .other          _Z64Kogge_Stone_scan_kernel_shfl_up_sync_version_coarsening_degree_8PfS_j,@"STO_CUDA_ENTRY STV_DEFAULT"
_Z64Kogge_Stone_scan_kernel_shfl_up_sync_version_coarsening_degree_8PfS_j:
.text._Z64Kogge_Stone_scan_kernel_shfl_up_sync_version_coarsening_degree_8PfS_j:
        /* <DEDUP_REMOVED lines=14> */
[----:B------:R-:W-:Y:S02]  /*00e0*/  IADD3 R3, PT, PT, R0, 0x1, RZ ;  /* 0x0000000100037810 */ /* 0x000fe40007ffe0ff */
[----:B------:R-:W-:Y:S02]  /*00f0*/  CS2R R10, SRZ ;  /* 0x00000000000a7805 */ /* 0x000fe4000001ff00 */
[----:B------:R-:W-:Y:S02]  /*0100*/  CS2R R8, SRZ ;  /* 0x0000000000087805 */ /* 0x000fe4000001ff00 */
[----:B------:R-:W-:Y:S02]  /*0110*/  LOP3.LUT R12, R2, 0x1f, RZ, 0xc0, !PT ;  /* 0x0000001f020c7812 */ /* 0x000fe400078ec0ff */
[----:B------:R-:W-:-:S02]  /*0120*/  ISETP.GE.U32.AND P0, PT, R3, UR4, PT ;  /* 0x0000000403007c0c */ /* 0x000fc4000bf06070 */
[----:B------:R-:W-:Y:S01]  /*0130*/  P2R R13, PR, RZ, 0x2 ;  /* 0x00000002ff0d7803 */ /* 0x000fe20000000000 */
[----:B--2---:R-:W2:Y:S10]  /*0140*/  @!P1 LDG.E.128 R4, desc[UR6][R14.64] ;  /* 0x000000060e049981 */ /* 0x004eb4000c1e1d00 */
[----:B------:R-:W3:Y:S01]  /*0150*/  @!P0 LDG.E.128 R8, desc[UR6][R14.64+0x10] ;  /* 0x000010060e088981 */ /* 0x000ee2000c1e1d00 */
[C---:B------:R-:W-:Y:S01]  /*0160*/  ISETP.NE.AND P1, PT, R12.reuse, RZ, PT ;  /* 0x000000ff0c00720c */ /* 0x040fe20003f25270 */
[----:B------:R-:W0:Y:S01]  /*0170*/  S2UR UR5, SR_CgaCtaId ;  /* 0x00000000000579c3 */ /* 0x000e220000008800 */
[C---:B------:R-:W-:Y:S01]  /*0180*/  ISETP.GT.U32.AND P2, PT, R12.reuse, 0x1, PT ;  /* 0x000000010c00780c */ /* 0x040fe20003f44070 */
[----:B------:R-:W-:Y:S01]  /*0190*/  UMOV UR4, 0x400 ;  /* 0x0000040000047882 */ /* 0x000fe20000000000 */
[----:B------:R-:W-:-:S02]  /*01a0*/  ISETP.GT.U32.AND P3, PT, R12, 0x3, PT ;  /* 0x000000030c00780c */ /* 0x000fc40003f64070 */
[C---:B------:R-:W-:Y:S02]  /*01b0*/  ISETP.GT.U32.AND P4, PT, R12.reuse, 0x7, PT ;  /* 0x000000070c00780c */ /* 0x040fe40003f84070 */
[----:B------:R-:W-:Y:S02]  /*01c0*/  ISETP.NE.AND P5, PT, R12, 0x1f, PT ;  /* 0x0000001f0c00780c */ /* 0x000fe40003fa5270 */
[----:B------:R-:W-:Y:S01]  /*01d0*/  ISETP.GT.U32.AND P6, PT, R2, 0x1f, PT ;  /* 0x0000001f0200780c */ /* 0x000fe20003fc4070 */
[----:B0-----:R-:W-:Y:S01]  /*01e0*/  ULEA UR4, UR5, UR4, 0x18 ;  /* 0x0000000405047291 */ /* 0x001fe2000f8ec0ff */
[----:B--2---:R-:W-:-:S04]  /*01f0*/  FADD R5, R4, R5 ;  /* 0x0000000504057221 */ /* 0x004fc80000000000 */
[----:B------:R-:W-:-:S04]  /*0200*/  FADD R6, R5, R6 ;  /* 0x0000000605067221 */ /* 0x000fc80000000000 */
[----:B------:R-:W-:-:S04]  /*0210*/  FADD R7, R6, R7 ;  /* 0x0000000706077221 */ /* 0x000fc80000000000 */
[----:B---3--:R-:W-:-:S04]  /*0220*/  FADD R8, R7, R8 ;  /* 0x0000000807087221 */ /* 0x008fc80000000000 */
[----:B------:R-:W-:-:S04]  /*0230*/  FADD R17, R8, R9 ;  /* 0x0000000908117221 */ /* 0x000fc80000000000 */
[----:B------:R-:W-:-:S04]  /*0240*/  FADD R10, R17, R10 ;  /* 0x0000000a110a7221 */ /* 0x000fc80000000000 */
[----:B------:R-:W-:Y:S01]  /*0250*/  FADD R16, R10, R11 ;  /* 0x0000000b0a107221 */ /* 0x000fe20000000000 */
[----:B------:R-:W-:-:S04]  /*0260*/  SHF.R.U32.HI R11, RZ, 0x3, R2 ;  /* 0x00000003ff0b7819 */ /* 0x000fc80000011602 */
[----:B------:R-:W0:Y:S02]  /*0270*/  SHFL.UP PT, R3, R16, 0x1, RZ ;  /* 0x0420000010037989 */ /* 0x000e2400000e00ff */
[--C-:B0-----:R-:W-:Y:S01]  /*0280*/  @P1 FADD R16, R16, R3.reuse ;  /* 0x0000000310101221 */ /* 0x101fe20000000000 */
[----:B------:R-:W-:Y:S01]  /*0290*/  FADD R9, RZ, R3 ;  /* 0x00000003ff097221 */ /* 0x000fe20000000000 */
[----:B------:R-:W-:-:S03]  /*02a0*/  LOP3.LUT R3, R11, 0x7c, RZ, 0xc0, !PT ;  /* 0x0000007c0b037812 */ /* 0x000fc600078ec0ff */
        /* <DEDUP_REMOVED lines=14> */
[----:B------:R-:W-:-:S13]  /*0390*/  ISETP.GT.U32.AND P5, PT, R12, 0xf, PT ;  /* 0x0000000f0c00780c */ /* 0x000fda0003fa4070 */
[----:B------:R-:W-:-:S04]  /*03a0*/  @P5 FADD R11, R11, R19 ;  /* 0x000000130b0b5221 */ /* 0x000fc80000000000 */
[--C-:B------:R-:W-:Y:S01]  /*03b0*/  FADD R9, R8, R11.reuse ;  /* 0x0000000b08097221 */ /* 0x100fe20000000000 */
[----:B------:R-:W-:Y:S01]  /*03c0*/  FADD R4, R11, R4 ;  /* 0x000000040b047221 */ /* 0x000fe20000000000 */
[--C-:B------:R-:W-:Y:S01]  /*03d0*/  FADD R5, R5, R11.reuse ;  /* 0x0000000b05057221 */ /* 0x100fe20000000000 */
[--C-:B------:R-:W-:Y:S01]  /*03e0*/  FADD R6, R6, R11.reuse ;  /* 0x0000000b06067221 */ /* 0x100fe20000000000 */
[--C-:B------:R-:W-:Y:S01]  /*03f0*/  FADD R7, R7, R11.reuse ;  /* 0x0000000b07077221 */ /* 0x100fe20000000000 */
[--C-:B------:R-:W-:Y:S01]  /*0400*/  FADD R8, R17, R11.reuse ;  /* 0x0000000b11087221 */ /* 0x100fe20000000000 */
[----:B------:R-:W-:Y:S01]  /*0410*/  FADD R11, R10, R11 ;  /* 0x0000000b0a0b7221 */ /* 0x000fe20000000000 */
[----:B------:R-:W-:Y:S01]  /*0420*/  FSEL R10, R20, R16, P5 ;  /* 0x00000010140a7208 */ /* 0x000fe20002800000 */
        /* <DEDUP_REMOVED lines=14> */
.L_x_34:
[----:B-12---:R-:W-:-:S05]  /*0510*/  @P5 FADD R15, R15, R14 ;  /* 0x0000000e0f0f5221 */ /* 0x006fca0000000000 */
[----:B------:R1:W-:Y:S02]  /*0520*/  STS [R12], R15 ;  /* 0x0000000f0c007388 */ /* 0x0003e40000000800 */
.L_x_27:
[----:B------:R-:W-:Y:S05]  /*0530*/  WARPSYNC.ALL ;  /* 0x0000000000007948 */ /* 0x000fea0003800000 */
[----:B------:R-:W-:Y:S01]  /*0540*/  BAR.SYNC.DEFER_BLOCKING 0x0 ;  /* 0x0000000000007b1d */ /* 0x000fe20000010000 */
[----:B------:R-:W-:Y:S01]  /*0550*/  ISETP.GE.U32.AND P1, PT, R2, 0x20, PT ;  /* 0x000000200200780c */ /* 0x000fe20003f26070 */
[----:B-1----:R-:W-:Y:S01]  /*0560*/  HFMA2 R15, -RZ, RZ, 0, 0 ;  /* 0x00000000ff0f7431 */ /* 0x002fe200000001ff */
[----:B------:R-:W-:-:S05]  /*0570*/  ISETP.NE.AND P2, PT, R13, RZ, PT ;  /* 0x000000ff0d00720c */ /* 0x000fca0003f45270 */
[----:B------:R-:W1:Y:S06]  /*0580*/  LDC.64 R16, c[0x0][0x388] ;  /* 0x0000e200ff107b82 */ /* 0x000e6c0000000a00 */
[----:B------:R-:W2:Y:S01]  /*0590*/  @P1 LDS R15, [R3+UR4+-0x4] ;  /* 0xfffffc04030f1984 */ /* 0x000ea20008000800 */
[----:B-1----:R-:W-:-:S04]  /*05a0*/  IMAD.WIDE.U32 R16, R0, 0x10, R16 ;  /* 0x0000001000107825 */ /* 0x002fc800078e0010 */
[--C-:B--2---:R-:W-:Y:S01]  /*05b0*/  FADD R4, R4, R15.reuse ;  /* 0x0000000f04047221 */ /* 0x104fe20000000000 */
[--C-:B------:R-:W-:Y:S01]  /*05c0*/  FADD R5, R5, R15.reuse ;  /* 0x0000000f05057221 */ /* 0x100fe20000000000 */
[--C-:B------:R-:W-:Y:S01]  /*05d0*/  FADD R6, R6, R15.reuse ;  /* 0x0000000f06067221 */ /* 0x100fe20000000000 */
[--C-:B------:R-:W-:Y:S01]  /*05e0*/  FADD R7, R7, R15.reuse ;  /* 0x0000000f07077221 */ /* 0x100fe20000000000 */
[--C-:B0-----:R-:W-:Y:S01]  /*05f0*/  FADD R12, R9, R15.reuse ;  /* 0x0000000f090c7221 */ /* 0x101fe20000000000 */
[--C-:B------:R-:W-:Y:S01]  /*0600*/  FADD R13, R8, R15.reuse ;  /* 0x0000000f080d7221 */ /* 0x100fe20000000000 */
[--C-:B------:R-:W-:Y:S01]  /*0610*/  FADD R14, R11, R15.reuse ;  /* 0x0000000f0b0e7221 */ /* 0x100fe20000000000 */
[----:B------:R-:W-:Y:S01]  /*0620*/  FADD R15, R10, R15 ;  /* 0x0000000f0a0f7221 */ /* 0x000fe20000000000 */
[----:B------:R0:W-:Y:S01]  /*0630*/  @!P2 STG.E.128 desc[UR6][R16.64], R4 ;  /* 0x000000041000a986 */ /* 0x0001e2000c101d06 */
[----:B------:R-:W-:Y:S05]  /*0640*/  @P0 EXIT ;  /* 0x000000000000094d */ /* 0x000fea0003800000 */
[----:B------:R-:W-:Y:S01]  /*0650*/  STG.E.128 desc[UR6][R16.64+0x10], R12 ;  /* 0x0000100c10007986 */ /* 0x000fe2000c101d06 */
[----:B------:R-:W-:Y:S05]  /*0660*/  EXIT ;  /* 0x000000000000794d */ /* 0x000fea0003800000 */
.L_x_28:
[----:B------:R-:W-:Y:S01]  /*0670*/  HFMA2 R18, -RZ, RZ, 0, 5.9604644775390625e-08 ;  /* 0x00000001ff127431 */ /* 0x000fe200000001ff */
[----:B-1----:R-:W-:Y:S02]  /*0680*/  MOV R17, R15 ;  /* 0x0000000f00117202 */ /* 0x002fe40000000f00 */
[----:B------:R-:W-:Y:S02]  /*0690*/  MOV R19, RZ ;  /* 0x000000ff00137202 */ /* 0x000fe40000000f00 */
[----:B------:R-:W-:-:S07]  /*06a0*/  MOV R16, 0xffffffff ;  /* 0xffffffff00107802 */ /* 0x000fce0000000f00 */
[----:B0-----:R-:W-:Y:S05]  /*06b0*/  WARPSYNC.COLLECTIVE R16, `(.L_x_29) ;  /* 0x0000000010087348 */ /* 0x001fea0003c00000 */
[----:B------:R1:W2:Y:S02]  /*06c0*/  SHFL.UP P6, R14, R17, R18, R19 ;  /* 0x04000012110e7389 */ /* 0x0002a400000c0013 */
[----:B012---:R-:W-:Y:S05]  /*06d0*/  ENDCOLLECTIVE ;  /* 0x000000000000791b */ /* 0x007fea0003800000 */
.L_x_29:
[----:B------:R-:W-:Y:S02]  /*06e0*/  HFMA2 R18, -RZ, RZ, 0, 1.1920928955078125e-07 ;  /* 0x00000002ff127431 */ /* 0x000fe400000001ff */
[----:B------:R-:W-:-:S05]  /*06f0*/  @P1 FADD R15, R15, R14 ;  /* 0x0000000e0f0f1221 */ /* 0x000fca0000000000 */
[----:B------:R-:W-:-:S07]  /*0700*/  MOV R17, R15 ;  /* 0x0000000f00117202 */ /* 0x000fce0000000f00 */
[----:B------:R-:W-:Y:S05]  /*0710*/  WARPSYNC.COLLECTIVE R16, `(.L_x_30) ;  /* 0x0000000010087348 */ /* 0x000fea0003c00000 */
[----:B------:R0:W1:Y:S02]  /*0720*/  SHFL.UP P6, R14, R17, R18, R19 ;  /* 0x04000012110e7389 */ /* 0x00006400000c0013 */
[----:B01----:R-:W-:Y:S05]  /*0730*/  ENDCOLLECTIVE ;  /* 0x000000000000791b */ /* 0x003fea0003800000 */
.L_x_30:
[----:B------:R-:W-:Y:S02]  /*0740*/  HFMA2 R18, -RZ, RZ, 0, 2.384185791015625e-07 ;  /* 0x00000004ff127431 */ /* 0x000fe400000001ff */
[----:B------:R-:W-:-:S05]  /*0750*/  @P2 FADD R15, R15, R14 ;  /* 0x0000000e0f0f2221 */ /* 0x000fca0000000000 */
[----:B------:R-:W-:-:S07]  /*0760*/  MOV R17, R15 ;  /* 0x0000000f00117202 */ /* 0x000fce0000000f00 */
[----:B------:R-:W-:Y:S05]  /*0770*/  WARPSYNC.COLLECTIVE R16, `(.L_x_31) ;  /* 0x0000000010087348 */ /* 0x000fea0003c00000 */
[----:B------:R0:W1:Y:S02]  /*0780*/  SHFL.UP P6, R14, R17, R18, R19 ;  /* 0x04000012110e7389 */ /* 0x00006400000c0013 */
[----:B01----:R-:W-:Y:S05]  /*0790*/  ENDCOLLECTIVE ;  /* 0x000000000000791b */ /* 0x003fea0003800000 */
.L_x_31:
[----:B------:R-:W-:Y:S02]  /*07a0*/  HFMA2 R18, -RZ, RZ, 0, 4.76837158203125e-07 ;  /* 0x00000008ff127431 */ /* 0x000fe400000001ff */
[----:B------:R-:W-:-:S05]  /*07b0*/  @P3 FADD R15, R15, R14 ;  /* 0x0000000e0f0f3221 */ /* 0x000fca0000000000 */
[----:B------:R-:W-:-:S07]  /*07c0*/  MOV R17, R15 ;  /* 0x0000000f00117202 */ /* 0x000fce0000000f00 */
[----:B------:R-:W-:Y:S05]  /*07d0*/  WARPSYNC.COLLECTIVE R16, `(.L_x_32) ;  /* 0x0000000010087348 */ /* 0x000fea0003c00000 */
[----:B------:R0:W1:Y:S02]  /*07e0*/  SHFL.UP P6, R14, R17, R18, R19 ;  /* 0x04000012110e7389 */ /* 0x00006400000c0013 */
[----:B01----:R-:W-:Y:S05]  /*07f0*/  ENDCOLLECTIVE ;  /* 0x000000000000791b */ /* 0x003fea0003800000 */
.L_x_32:
[----:B------:R-:W-:Y:S02]  /*0800*/  HFMA2 R18, -RZ, RZ, 0, 9.5367431640625e-07 ;  /* 0x00000010ff127431 */ /* 0x000fe400000001ff */
[----:B------:R-:W-:-:S05]  /*0810*/  @P4 FADD R15, R15, R14 ;  /* 0x0000000e0f0f4221 */ /* 0x000fca0000000000 */
[----:B------:R-:W-:-:S07]  /*0820*/  MOV R17, R15 ;  /* 0x0000000f00117202 */ /* 0x000fce0000000f00 */
[----:B------:R-:W-:Y:S05]  /*0830*/  WARPSYNC.COLLECTIVE R16, `(.L_x_33) ;  /* 0x0000000010087348 */ /* 0x000fea0003c00000 */
[----:B------:R0:W1:Y:S02]  /*0840*/  SHFL.UP P6, R14, R17, R18, R19 ;  /* 0x04000012110e7389 */ /* 0x00006400000c0013 */
[----:B01----:R-:W-:Y:S05]  /*0850*/  ENDCOLLECTIVE ;  /* 0x000000000000791b */ /* 0x003fea0003800000 */
.L_x_33:
[----:B------:R-:W-:Y:S05]  /*0860*/  BRA `(.L_x_34) ;  /* 0xfffffffc00287947 */ /* 0x000fea000383ffff */
.L_x_35:
        /* <DEDUP_REMOVED lines=9> */
.L_x_57:


//--------------------- .text._Z64Kogge_Stone_scan_kernel_shfl_up_sync_version_coarsening_degree_4PfS_j --------------------------
	.section	.text._Z64Kogge_Stone_scan_kernel_shfl_up_sync_version_coarsening_degree_4PfS_j,"ax",@progbits
	.align	128
        .global         _Z64Kogge_Stone_scan_kernel_shfl_up_sync_version_coarsening_degree_4PfS_j
        .type           _Z64Kogge_Stone_scan_kernel_shfl_up_sync_version_coarsening_degree_4PfS_j,@function
        .size           _Z64Kogge_Stone_scan_kernel_shfl_up_sync_version_coarsening_degree_4PfS_j,(.L_x_58 - _Z64Kogge_Stone_scan_kernel_shfl_up_sync_version_coarsening_degree_4PfS_j)
        .other          _Z64Kogge_Stone_scan_kernel_shfl_up_sync_version_coarsening_degree_4PfS_j,@"STO_CUDA_ENTRY STV_DEFAULT"
_Z64Kogge_Stone_scan_kernel_shfl_up_sync_version_coarsening_degree_4PfS_j:
.text._Z64Kogge_Stone_scan_kernel_shfl_up_sync_version_coarsening_degree_4PfS_j:
        /* <DEDUP_REMOVED lines=10> */
[----:B------:R-:W-:-:S13]  /*00a0*/  ISETP.GE.U32.AND P0, PT, R0, UR4, PT ;  /* 0x0000000400007c0c */ /* 0x000fda000bf06070 */
[----:B------:R-:W0:Y:S02]  /*00b0*/  @!P0 LDC.64 R8, c[0x0][0x380] ;  /* 0x0000e000ff088b82 */ /* 0x000e240000000a00 */
[----:B0-----:R-:W-:-:S05]  /*00c0*/  @!P0 IMAD.WIDE.U32 R8, R0, 0x10, R8 ;  /* 0x0000001000088825 */ /* 0x001fca00078e0008 */
[----:B--2---:R-:W2:Y:S01]  /*00d0*/  @!P0 LDG.E.128 R4, desc[UR6][R8.64] ;  /* 0x0000000608048981 */ /* 0x004ea2000c1e1d00 */
[----:B------:R-:W0:Y:S01]  /*00e0*/  S2UR UR5, SR_CgaCtaId ;  /* 0x00000000000579c3 */ /* 0x000e220000008800 */
[----:B------:R-:W-:Y:S01]  /*00f0*/  UMOV UR4, 0x400 ;  /* 0x0000040000047882 */ /* 0x000fe20000000000 */
[----:B------:R-:W-:-:S04]  /*0100*/  SHF.R.U32.HI R3, RZ, 0x3, R2 ;  /* 0x00000003ff037819 */ /* 0x000fc80000011602 */
[----:B------:R-:W-:Y:S01]  /*0110*/  LOP3.LUT R3, R3, 0x7c, RZ, 0xc0, !PT ;  /* 0x0000007c03037812 */ /* 0x000fe200078ec0ff */
[----:B0-----:R-:W-:Y:S01]  /*0120*/  ULEA UR4, UR5, UR4, 0x18 ;  /* 0x0000000405047291 */ /* 0x001fe2000f8ec0ff */
[----:B--2---:R-:W-:Y:S01]  /*0130*/  FADD R11, R4, R5 ;  /* 0x00000005040b7221 */ /* 0x004fe20000000000 */
[----:B------:R-:W-:-:S03]  /*0140*/  LOP3.LUT R5, R2, 0x1f, RZ, 0xc0, !PT ;  /* 0x0000001f02057812 */ /* 0x000fc600078ec0ff */
[----:B------:R-:W-:Y:S01]  /*0150*/  FADD R6, R11, R6 ;  /* 0x000000060b067221 */ /* 0x000fe20000000000 */
[C---:B------:R-:W-:Y:S02]  /*0160*/  ISETP.NE.AND P1, PT, R5.reuse, RZ, PT ;  /* 0x000000ff0500720c */ /* 0x040fe40003f25270 */
[C---:B------:R-:W-:Y:S01]  /*0170*/  ISETP.GT.U32.AND P2, PT, R5.reuse, 0x1, PT ;  /* 0x000000010500780c */ /* 0x040fe20003f44070 */
[----:B------:R-:W-:Y:S01]  /*0180*/  FADD R7, R6, R7 ;  /* 0x0000000706077221 */ /* 0x000fe20000000000 */
[C---:B------:R-:W-:Y:S02]  /*0190*/  ISETP.GT.U32.AND P3, PT, R5.reuse, 0x3, PT ;  /* 0x000000030500780c */ /* 0x040fe40003f64070 */
[C---:B------:R-:W-:Y:S02]  /*01a0*/  ISETP.GT.U32.AND P4, PT, R5.reuse, 0x7, PT ;  /* 0x000000070500780c */ /* 0x040fe40003f84070 */
[----:B------:R-:W0:Y:S01]  /*01b0*/  SHFL.UP PT, R10, R7, 0x1, RZ ;  /* 0x04200000070a7989 */ /* 0x000e2200000e00ff */
[----:B------:R-:W-:-:S02]  /*01c0*/  ISETP.NE.AND P6, PT, R5, 0x1f, PT ;  /* 0x0000001f0500780c */ /* 0x000fc40003fc5270 */
[----:B------:R-:W-:Y:S02]  /*01d0*/  ISETP.GT.U32.AND P5, PT, R5, 0xf, PT ;  /* 0x0000000f0500780c */ /* 0x000fe40003fa4070 */
        /* <DEDUP_REMOVED lines=13> */
[--C-:B0-----:R-:W-:Y:S01]  /*02b0*/  FADD R10, R7, R16.reuse ;  /* 0x00000010070a7221 */ /* 0x101fe20000000000 */
[----:B------:R-:W-:-:S04]  /*02c0*/  @P5 FADD R9, R9, R16 ;  /* 0x0000001009095221 */ /* 0x000fc80000000000 */
[----:B------:R0:W-:Y:S01]  /*02d0*/  @!P6 STS [R3+UR4], R10 ;  /* 0x0000000a0300e988 */ /* 0x0001e20008000804 */
[----:B------:R-:W-:Y:S01]  /*02e0*/  BAR.SYNC.DEFER_BLOCKING 0x0 ;  /* 0x0000000000007b1d */ /* 0x000fe20000010000 */
[----:B------:R-:W-:Y:S01]  /*02f0*/  ISETP.GT.U32.AND P6, PT, R2, 0x1f, PT ;  /* 0x0000001f0200780c */ /* 0x000fe20003fc4070 */
[----:B------:R-:W-:Y:S01]  /*0300*/  FADD R12, R9, R4 ;  /* 0x00000004090c7221 */ /* 0x000fe20000000000 */
[--C-:B------:R-:W-:Y:S01]  /*0310*/  FADD R14, R11, R9.reuse ;  /* 0x000000090b0e7221 */ /* 0x100fe20000000000 */
[----:B------:R-:W-:Y:S01]  /*0320*/  FADD R6, R6, R9 ;  /* 0x0000000906067221 */ /* 0x000fe20000000000 */
[----:B------:R-:W-:-:S09]  /*0330*/  FSEL R8, R10, R7, P5 ;  /* 0x000000070a087208 */ /* 0x000fd20002800000 */
[----:B0-----:R-:W-:Y:S05]  /*0340*/  @P6 BRA `(.L_x_36) ;  /* 0x00000000003c6947 */ /* 0x001fea0003800000 */
        /* <DEDUP_REMOVED lines=13> */
.L_x_43:
[----:B-12---:R-:W-:-:S05]  /*0420*/  @P5 FADD R4, R4, R7 ;  /* 0x0000000704045221 */ /* 0x006fca0000000000 */
[----:B------:R1:W-:Y:S02]  /*0430*/  STS [R5], R4 ;  /* 0x0000000405007388 */ /* 0x0003e40000000800 */
.L_x_36:
[----:B------:R-:W-:Y:S05]  /*0440*/  WARPSYNC.ALL ;  /* 0x0000000000007948 */ /* 0x000fea0003800000 */
[----:B------:R-:W-:Y:S01]  /*0450*/  BAR.SYNC.DEFER_BLOCKING 0x0 ;  /* 0x0000000000007b1d */ /* 0x000fe20000010000 */
[----:B------:R-:W-:Y:S01]  /*0460*/  ISETP.GE.U32.AND P1, PT, R2, 0x20, PT ;  /* 0x000000200200780c */ /* 0x000fe20003f26070 */
[----:B------:R-:W-:-:S12]  /*0470*/  HFMA2 R7, -RZ, RZ, 0, 0 ;  /* 0x00000000ff077431 */ /* 0x000fd800000001ff */
[----:B------:R2:W3:Y:S01]  /*0480*/  @P1 LDS R7, [R3+UR4+-0x4] ;  /* 0xfffffc0403071984 */ /* 0x0004e20008000800 */
[----:B------:R-:W-:Y:S05]  /*0490*/  @P0 EXIT ;  /* 0x000000000000094d */ /* 0x000fea0003800000 */
[----:B--2---:R-:W2:Y:S01]  /*04a0*/  LDC.64 R2, c[0x0][0x388] ;  /* 0x0000e200ff027b82 */ /* 0x004ea20000000a00 */
[--C-:B-1-3--:R-:W-:Y:S01]  /*04b0*/  FADD R4, R12, R7.reuse ;  /* 0x000000070c047221 */ /* 0x10afe20000000000 */
[--C-:B0-----:R-:W-:Y:S01]  /*04c0*/  FADD R5, R14, R7.reuse ;  /* 0x000000070e057221 */ /* 0x101fe20000000000 */
[--C-:B------:R-:W-:Y:S01]  /*04d0*/  FADD R6, R6, R7.reuse ;  /* 0x0000000706067221 */ /* 0x100fe20000000000 */
[----:B------:R-:W-:Y:S01]  /*04e0*/  FADD R7, R8, R7 ;  /* 0x0000000708077221 */ /* 0x000fe20000000000 */
[----:B--2---:R-:W-:-:S05]  /*04f0*/  IMAD.WIDE.U32 R2, R0, 0x10, R2 ;  /* 0x0000001000027825 */ /* 0x004fca00078e0002 */
[----:B------:R-:W-:Y:S01]  /*0500*/  STG.E.128 desc[UR6][R2.64], R4 ;  /* 0x0000000402007986 */ /* 0x000fe2000c101d06 */
[----:B------:R-:W-:Y:S05]  /*0510*/  EXIT ;  /* 0x000000000000794d */ /* 0x000fea0003800000 */
.L_x_37:
[----:B------:R-:W-:Y:S01]  /*0520*/  HFMA2 R11, -RZ, RZ, 0, 5.9604644775390625e-08 ;  /* 0x00000001ff0b7431 */ /* 0x000fe200000001ff */
[----:B-1----:R-:W-:Y:S02]  /*0530*/  MOV R10, R4 ;  /* 0x00000004000a7202 */ /* 0x002fe40000000f00 */
[----:B------:R-:W-:Y:S02]  /*0540*/  MOV R16, RZ ;  /* 0x000000ff00107202 */ /* 0x000fe40000000f00 */
[----:B------:R-:W-:-:S07]  /*0550*/  MOV R9, 0xffffffff ;  /* 0xffffffff00097802 */ /* 0x000fce0000000f00 */
[----:B0-----:R-:W-:Y:S05]  /*0560*/  WARPSYNC.COLLECTIVE R9, `(.L_x_38) ;  /* 0x0000000009087348 */ /* 0x001fea0003c00000 */
[----:B------:R1:W2:Y:S02]  /*0570*/  SHFL.UP P6, R7, R10, R11, R16 ;  /* 0x0400000b0a077389 */ /* 0x0002a400000c0010 */
[----:B012---:R-:W-:Y:S05]  /*0580*/  ENDCOLLECTIVE ;  /* 0x000000000000791b */ /* 0x007fea0003800000 */
.L_x_38:
[----:B------:R-:W-:Y:S02]  /*0590*/  HFMA2 R11, -RZ, RZ, 0, 1.1920928955078125e-07 ;  /* 0x00000002ff0b7431 */ /* 0x000fe400000001ff */
[----:B------:R-:W-:-:S05]  /*05a0*/  @P1 FADD R4, R4, R7 ;  /* 0x0000000704041221 */ /* 0x000fca0000000000 */
[----:B------:R-:W-:-:S07]  /*05b0*/  MOV R10, R4 ;  /* 0x00000004000a7202 */ /* 0x000fce0000000f00 */
[----:B------:R-:W-:Y:S05]  /*05c0*/  WARPSYNC.COLLECTIVE R9, `(.L_x_39) ;  /* 0x0000000009087348 */ /* 0x000fea0003c00000 */
[----:B------:R0:W1:Y:S02]  /*05d0*/  SHFL.UP P6, R7, R10, R11, R16 ;  /* 0x0400000b0a077389 */ /* 0x00006400000c0010 */
[----:B01----:R-:W-:Y:S05]  /*05e0*/  ENDCOLLECTIVE ;  /* 0x000000000000791b */ /* 0x003fea0003800000 */
.L_x_39:
[----:B------:R-:W-:Y:S02]  /*05f0*/  HFMA2 R11, -RZ, RZ, 0, 2.384185791015625e-07 ;  /* 0x00000004ff0b7431 */ /* 0x000fe400000001ff */
[----:B------:R-:W-:-:S05]  /*0600*/  @P2 FADD R4, R4, R7 ;  /* 0x0000000704042221 */ /* 0x000fca0000000000 */
[----:B------:R-:W-:-:S07]  /*0610*/  MOV R10, R4 ;  /* 0x00000004000a7202 */ /* 0x000fce0000000f00 */
[----:B------:R-:W-:Y:S05]  /*0620*/  WARPSYNC.COLLECTIVE R9, `(.L_x_40) ;  /* 0x0000000009087348 */ /* 0x000fea0003c00000 */
[----:B------:R0:W1:Y:S02]  /*0630*/  SHFL.UP P6, R7, R10, R11, R16 ;  /* 0x0400000b0a077389 */ /* 0x00006400000c0010 */
[----:B01----:R-:W-:Y:S05]  /*0640*/  ENDCOLLECTIVE ;  /* 0x000000000000791b */ /* 0x003fea0003800000 */
.L_x_40:
[----:B------:R-:W-:Y:S02]  /*0650*/  HFMA2 R11, -RZ, RZ, 0, 4.76837158203125e-07 ;  /* 0x00000008ff0b7431 */ /* 0x000fe400000001ff */
[----:B------:R-:W-:-:S05]  /*0660*/  @P3 FADD R4, R4, R7 ;  /* 0x0000000704043221 */ /* 0x000fca0000000000 */
[----:B------:R-:W-:-:S07]  /*0670*/  MOV R10, R4 ;  /* 0x00000004000a7202 */ /* 0x000fce0000000f00 */
[----:B------:R-:W-:Y:S05]  /*0680*/  WARPSYNC.COLLECTIVE R9, `(.L_x_41) ;  /* 0x0000000009087348 */ /* 0x000fea0003c00000 */
[----:B------:R0:W1:Y:S02]  /*0690*/  SHFL.UP P6, R7, R10, R11, R16 ;  /* 0x0400000b0a077389 */ /* 0x00006400000c0010 */
[----:B01----:R-:W-:Y:S05]  /*06a0*/  ENDCOLLECTIVE ;  /* 0x000000000000791b */ /* 0x003fea0003800000 */
.L_x_41:
[----:B------:R-:W-:Y:S02]  /*06b0*/  HFMA2 R11, -RZ, RZ, 0, 9.5367431640625e-07 ;  /* 0x00000010ff0b7431 */ /* 0x000fe400000001ff */
[----:B------:R-:W-:-:S05]  /*06c0*/  @P4 FADD R4, R4, R7 ;  /* 0x0000000704044221 */ /* 0x000fca0000000000 */
[----:B------:R-:W-:-:S07]  /*06d0*/  MOV R10, R4 ;  /* 0x00000004000a7202 */ /* 0x000fce0000000f00 */
[----:B------:R-:W-:Y:S05]  /*06e0*/  WARPSYNC.COLLECTIVE R9, `(.L_x_42) ;  /* 0x0000000009087348 */ /* 0x000fea0003c00000 */
[----:B------:R0:W1:Y:S02]  /*06f0*/  SHFL.UP P6, R7, R10, R11, R16 ;  /* 0x0400000b0a077389 */ /* 0x00006400000c0010 */
[----:B01----:R-:W-:Y:S05]  /*0700*/  ENDCOLLECTIVE ;  /* 0x000000000000791b */ /* 0x003fea0003800000 */
.L_x_42:
[----:B------:R-:W-:Y:S05]  /*0710*/  BRA `(.L_x_43) ;  /* 0xfffffffc00407947 */ /* 0x000fea000383ffff */
.L_x_44:
        /* <DEDUP_REMOVED lines=14> */
.L_x_58:


//--------------------- .text._Z44Kogge_Stone_scan_kernel_shfl_up_sync_versionPfS_j --------------------------
	.section	.text._Z44Kogge_Stone_scan_kernel_shfl_up_sync_versionPfS_j,"ax",@progbits
	.align	128
        .global         _Z44Kogge_Stone_scan_kernel_shfl_up_sync_versionPfS_j
        .type           _Z44Kogge_Stone_scan_kernel_shfl_up_sync_versionPfS_j,@function
        .size           _Z44Kogge_Stone_scan_kernel_shfl_up_sync_versionPfS_j,(.L_x_59 - _Z44Kogge_Stone_scan_kernel_shfl_up_sync_versionPfS_j)
        .other          _Z44Kogge_Stone_scan_kernel_shfl_up_sync_versionPfS_j,@"STO_CUDA_ENTRY STV_DEFAULT"
_Z44Kogge_Stone_scan_kernel_shfl_up_sync_versionPfS_j:
.text._Z44Kogge_Stone_scan_kernel_shfl_up_sync_versionPfS_j:
[----:B------:R-:W-:Y:S01]  /*0000*/  LDC R1, c[0x0][0x37c] ;  /* 0x0000df00ff017b82 */ /* 0x000fe20000000800 */
[----:B------:R-:W0:Y:S07]  /*0010*/  S2R R8, SR_TID.X ;  /* 0x0000000000087919 */ /* 0x000e2e0000002100 */
[----:B------:R-:W0:Y:S01]  /*0020*/  S2UR UR4, SR_CTAID.X ;  /* 0x00000000000479c3 */ /* 0x000e220000002500 */
[----:B------:R-:W1:Y:S01]  /*0030*/  LDCU UR5, c[0x0][0x390] ;  /* 0x00007200ff0577ac */ /* 0x000e620008000800 */
[----:B------:R-:W-:Y:S01]  /*0040*/  HFMA2 R2, -RZ, RZ, 0, 0 ;  /* 0x00000000ff027431 */ /* 0x000fe200000001ff */
[----:B------:R-:W2:Y:S05]  /*0050*/  LDCU.64 UR6, c[0x0][0x358] ;  /* 0x00006b00ff0677ac */ /* 0x000eaa0008000a00 */
[----:B------:R-:W0:Y:S02]  /*0060*/  LDC R3, c[0x0][0x360] ;  /* 0x0000d800ff037b82 */ /* 0x000e240000000800 */
[----:B0-----:R-:W-:-:S05]  /*0070*/  IMAD R0, R3, UR4, R8 ;  /* 0x0000000403007c24 */ /* 0x001fca000f8e0208 */
[----:B-1----:R-:W-:-:S13]  /*0080*/  ISETP.GE.U32.AND P0, PT, R0, UR5, PT ;  /* 0x0000000500007c0c */ /* 0x002fda000bf06070 */
[----:B------:R-:W0:Y:S02]  /*0090*/  @!P0 LDC.64 R4, c[0x0][0x380] ;  /* 0x0000e000ff048b82 */ /* 0x000e240000000a00 */
[----:B0-----:R-:W-:-:S05]  /*00a0*/  @!P0 IMAD.WIDE.U32 R4, R0, 0x4, R4 ;  /* 0x0000000400048825 */ /* 0x001fca00078e0004 */
[----:B--2---:R0:W2:Y:S01]  /*00b0*/  @!P0 LDG.E R2, desc[UR6][R4.64] ;  /* 0x0000000604028981 */ /* 0x0040a2000c1e1900 */
[----:B------:R-:W-:Y:S01]  /*00c0*/  LOP3.LUT R3, R8, 0x1f, RZ, 0xc0, !PT ;  /* 0x0000001f08037812 */ /* 0x000fe200078ec0ff */
[----:B------:R-:W1:Y:S01]  /*00d0*/  S2UR UR5, SR_CgaCtaId ;  /* 0x00000000000579c3 */ /* 0x000e620000008800 */
[----:B------:R-:W-:Y:S02]  /*00e0*/  UMOV UR4, 0x400 ;  /* 0x0000040000047882 */ /* 0x000fe40000000000 */
[C---:B------:R-:W-:Y:S02]  /*00f0*/  ISETP.NE.AND P1, PT, R3.reuse, RZ, PT ;  /* 0x000000ff0300720c */ /* 0x040fe40003f25270 */
[C---:B------:R-:W-:Y:S02]  /*0100*/  ISETP.GT.U32.AND P2, PT, R3.reuse, 0x1, PT ;  /* 0x000000010300780c */ /* 0x040fe40003f44070 */
[C---:B------:R-:W-:Y:S02]  /*0110*/  ISETP.GT.U32.AND P3, PT, R3.reuse, 0x3, PT ;  /* 0x000000030300780c */ /* 0x040fe40003f64070 */
[----:B------:R-:W-:-:S02]  /*0120*/  ISETP.GT.U32.AND P4, PT, R3, 0x7, PT ;  /* 0x000000070300780c */ /* 0x000fc40003f84070 */
[----:B------:R-:W-:Y:S02]  /*0130*/  ISETP.NE.AND P5, PT, R3, 0x1f, PT ;  /* 0x0000001f0300780c */ /* 0x000fe40003fa5270 */
[----:B0-----:R-:W-:-:S04]  /*0140*/  SHF.R.U32.HI R4, RZ, 0x3, R8 ;  /* 0x00000003ff047819 */ /* 0x001fc80000011608 */
[----:B------:R-:W-:Y:S01]  /*0150*/  LOP3.LUT R4, R4, 0x7c, RZ, 0xc0, !PT ;  /* 0x0000007c04047812 */ /* 0x000fe200078ec0ff */
[----:B-1----:R-:W-:Y:S01]  /*0160*/  ULEA UR4, UR5, UR4, 0x18 ;  /* 0x0000000405047291 */ /* 0x002fe2000f8ec0ff */
[----:B--2---:R-:W0:Y:S02]  /*0170*/  SHFL.UP PT, R7, R2, 0x1, RZ ;  /* 0x0420000002077989 */ /* 0x004e2400000e00ff */
[----:B0-----:R-:W-:-:S05]  /*0180*/  @P1 FADD R2, R7, R2 ;  /* 0x0000000207021221 */ /* 0x001fca0000000000 */
[----:B------:R-:W0:Y:S02]  /*0190*/  SHFL.UP PT, R7, R2, 0x2, RZ ;  /* 0x0440000002077989 */ /* 0x000e2400000e00ff */
[----:B0-----:R-:W-:-:S05]  /*01a0*/  @P2 FADD R2, R2, R7 ;  /* 0x0000000702022221 */ /* 0x001fca0000000000 */
[----:B------:R-:W0:Y:S02]  /*01b0*/  SHFL.UP PT, R7, R2, 0x4, RZ ;  /* 0x0480000002077989 */ /* 0x000e2400000e00ff */
        /* <DEDUP_REMOVED lines=8> */
[----:B0-----:R-:W-:Y:S05]  /*0240*/  @P5 BRA `(.L_x_45) ;  /* 0x0000000000405947 */ /* 0x001fea0003800000 */
[C---:B------:R-:W-:Y:S01]  /*0250*/  LEA R5, R3.reuse, UR4, 0x2 ;  /* 0x0000000403057c11 */ /* 0x040fe2000f8e10ff */
[----:B------:R-:W-:Y:S01]  /*0260*/  UMOV UR5, 0xffffffff ;  /* 0xffffffff00057882 */ /* 0x000fe20000000000 */
[----:B------:R-:W-:-:S03]  /*0270*/  ISETP.GT.U32.AND P5, PT, R3, 0xf, PT ;  /* 0x0000000f0300780c */ /* 0x000fc60003fa4070 */
[----:B------:R0:W1:Y:S01]  /*0280*/  LDS R6, [R5] ;  /* 0x0000000005067984 */ /* 0x0000620000000800 */
[----:B------:R-:W-:Y:S09]  /*0290*/  BRA.DIV UR5, `(.L_x_46) ;  /* 0x0000000205607947 */ /* 0x000ff2000b800000 */
        /* <DEDUP_REMOVED lines=9> */
.L_x_52:
[----:B-12---:R-:W-:-:S05]  /*0330*/  @P5 FADD R6, R6, R7 ;  /* 0x0000000706065221 */ /* 0x006fca0000000000 */
[----:B------:R1:W-:Y:S02]  /*0340*/  STS [R5], R6 ;  /* 0x0000000605007388 */ /* 0x0003e40000000800 */
.L_x_45:
[----:B------:R-:W-:Y:S05]  /*0350*/  WARPSYNC.ALL ;  /* 0x0000000000007948 */ /* 0x000fea0003800000 */
[----:B------:R-:W-:Y:S01]  /*0360*/  BAR.SYNC.DEFER_BLOCKING 0x0 ;  /* 0x0000000000007b1d */ /* 0x000fe20000010000 */
[----:B------:R-:W-:Y:S01]  /*0370*/  ISETP.GE.U32.AND P1, PT, R8, 0x20, PT ;  /* 0x000000200800780c */ /* 0x000fe20003f26070 */
[----:B-1----:R-:W-:-:S12]  /*0380*/  IMAD.MOV.U32 R6, RZ, RZ, RZ ;  /* 0x000000ffff067224 */ /* 0x002fd800078e00ff */
[----:B------:R1:W2:Y:S01]  /*0390*/  @P1 LDS R6, [R4+UR4+-0x4] ;  /* 0xfffffc0404061984 */ /* 0x0002a20008000800 */
[----:B------:R-:W-:Y:S05]  /*03a0*/  @P0 EXIT ;  /* 0x000000000000094d */ /* 0x000fea0003800000 */
[----:B01----:R-:W0:Y:S01]  /*03b0*/  LDC.64 R4, c[0x0][0x388] ;  /* 0x0000e200ff047b82 */ /* 0x003e220000000a00 */
[----:B------:R-:W-:-:S04]  /*03c0*/  ISETP.GT.U32.AND P0, PT, R3, 0xf, PT ;  /* 0x0000000f0300780c */ /* 0x000fc80003f04070 */
[----:B------:R-:W-:-:S05]  /*03d0*/  FSEL R3, R9, R2, P0 ;  /* 0x0000000209037208 */ /* 0x000fca0000000000 */
[----:B--2---:R-:W-:Y:S01]  /*03e0*/  FADD R7, R3, R6 ;  /* 0x0000000603077221 */ /* 0x004fe20000000000 */
[----:B0-----:R-:W-:-:S05]  /*03f0*/  IMAD.WIDE.U32 R2, R0, 0x4, R4 ;  /* 0x0000000400027825 */ /* 0x001fca00078e0004 */
[----:B------:R-:W-:Y:S01]  /*0400*/  STG.E desc[UR6][R2.64], R7 ;  /* 0x0000000702007986 */ /* 0x000fe2000c101906 */
[----:B------:R-:W-:Y:S05]  /*0410*/  EXIT ;  /* 0x000000000000794d */ /* 0x000fea0003800000 */
.L_x_46:
[----:B------:R-:W-:Y:S01]  /*0420*/  HFMA2 R13, -RZ, RZ, 0, 0 ;  /* 0x00000000ff0d7431 */ /* 0x000fe200000001ff */
[----:B-1----:R-:W-:Y:S01]  /*0430*/  MOV R11, R6 ;  /* 0x00000006000b7202 */ /* 0x002fe20000000f00 */
[----:B------:R-:W-:Y:S02]  /*0440*/  IMAD.MOV.U32 R12, RZ, RZ, 0x1 ;  /* 0x00000001ff0c7424 */ /* 0x000fe400078e00ff */
[----:B------:R-:W-:-:S07]  /*0450*/  IMAD.MOV.U32 R10, RZ, RZ, -0x1 ;  /* 0xffffffffff0a7424 */ /* 0x000fce00078e00ff */
[----:B0-----:R-:W-:Y:S05]  /*0460*/  WARPSYNC.COLLECTIVE R10, `(.L_x_47) ;  /* 0x000000000a087348 */ /* 0x001fea0003c00000 */
[----:B------:R1:W2:Y:S02]  /*0470*/  SHFL.UP P6, R7, R11, R12, R13 ;  /* 0x0400000c0b077389 */ /* 0x0002a400000c000d */
[----:B012---:R-:W-:Y:S05]  /*0480*/  ENDCOLLECTIVE ;  /* 0x000000000000791b */ /* 0x007fea0003800000 */
.L_x_47:
[----:B------:R-:W-:Y:S02]  /*0490*/  HFMA2 R12, -RZ, RZ, 0, 1.1920928955078125e-07 ;  /* 0x00000002ff0c7431 */ /* 0x000fe400000001ff */
[----:B------:R-:W-:-:S05]  /*04a0*/  @P1 FADD R6, R6, R7 ;  /* 0x0000000706061221 */ /* 0x000fca0000000000 */
[----:B------:R-:W-:-:S07]  /*04b0*/  MOV R11, R6 ;  /* 0x00000006000b7202 */ /* 0x000fce0000000f00 */
[----:B------:R-:W-:Y:S05]  /*04c0*/  WARPSYNC.COLLECTIVE R10, `(.L_x_48) ;  /* 0x000000000a087348 */ /* 0x000fea0003c00000 */
[----:B------:R0:W1:Y:S02]  /*04d0*/  SHFL.UP P6, R7, R11, R12, R13 ;  /* 0x0400000c0b077389 */ /* 0x00006400000c000d */
[----:B01----:R-:W-:Y:S05]  /*04e0*/  ENDCOLLECTIVE ;  /* 0x000000000000791b */ /* 0x003fea0003800000 */
.L_x_48:
[----:B------:R-:W-:Y:S01]  /*04f0*/  MOV R12, 0x4 ;  /* 0x00000004000c7802 */ /* 0x000fe20000000f00 */
[----:B------:R-:W-:-:S04]  /*0500*/  @P2 FADD R6, R6, R7 ;  /* 0x0000000706062221 */ /* 0x000fc80000000000 */
[----:B------:R-:W-:-:S07]  /*0510*/  IMAD.MOV.U32 R11, RZ, RZ, R6 ;  /* 0x000000ffff0b7224 */ /* 0x000fce00078e0006 */
[----:B------:R-:W-:Y:S05]  /*0520*/  WARPSYNC.COLLECTIVE R10, `(.L_x_49) ;  /* 0x000000000a087348 */ /* 0x000fea0003c00000 */
[----:B------:R0:W1:Y:S02]  /*0530*/  SHFL.UP P6, R7, R11, R12, R13 ;  /* 0x0400000c0b077389 */ /* 0x00006400000c000d */
[----:B01----:R-:W-:Y:S05]  /*0540*/  ENDCOLLECTIVE ;  /* 0x000000000000791b */ /* 0x003fea0003800000 */
.L_x_49:
[----:B------:R-:W-:Y:S02]  /*0550*/  IMAD.MOV.U32 R12, RZ, RZ, 0x8 ;  /* 0x00000008ff0c7424 */ /* 0x000fe400078e00ff */
[----:B------:R-:W-:-:S05]  /*0560*/  @P3 FADD R6, R6, R7 ;  /* 0x0000000706063221 */ /* 0x000fca0000000000 */
[----:B------:R-:W-:-:S07]  /*0570*/  MOV R11, R6 ;  /* 0x00000006000b7202 */ /* 0x000fce0000000f00 */
[----:B------:R-:W-:Y:S05]  /*0580*/  WARPSYNC.COLLECTIVE R10, `(.L_x_50) ;  /* 0x000000000a087348 */ /* 0x000fea0003c00000 */
[----:B------:R0:W1:Y:S02]  /*0590*/  SHFL.UP P6, R7, R11, R12, R13 ;  /* 0x0400000c0b077389 */ /* 0x00006400000c000d */
[----:B01----:R-:W-:Y:S05]  /*05a0*/  ENDCOLLECTIVE ;  /* 0x000000000000791b */ /* 0x003fea0003800000 */
.L_x_50:
[----:B------:R-:W-:Y:S02]  /*05b0*/  HFMA2 R12, -RZ, RZ, 0, 9.5367431640625e-07 ;  /* 0x00000010ff0c7431 */ /* 0x000fe400000001ff */
[----:B------:R-:W-:-:S05]  /*05c0*/  @P4 FADD R6, R6, R7 ;  /* 0x0000000706064221 */ /* 0x000fca0000000000 */
[----:B------:R-:W-:-:S07]  /*05d0*/  MOV R11, R6 ;  /* 0x00000006000b7202 */ /* 0x000fce0000000f00 */
[----:B------:R-:W-:Y:S05]  /*05e0*/  WARPSYNC.COLLECTIVE R10, `(.L_x_51) ;  /* 0x000000000a087348 */ /* 0x000fea0003c00000 */
[----:B------:R0:W1:Y:S02]  /*05f0*/  SHFL.UP P6, R7, R11, R12, R13 ;  /* 0x0400000c0b077389 */ /* 0x00006400000c000d */
[----:B01----:R-:W-:Y:S05]  /*0600*/  ENDCOLLECTIVE ;  /* 0x000000000000791b */ /* 0x003fea0003800000 */
.L_x_51:
[----:B------:R-:W-:Y:S05]  /*0610*/  BRA `(.L_x_52) ;  /* 0xfffffffc00447947 */ /* 0x000fea000383ffff */
.L_x_53:
        /* <DEDUP_REMOVED lines=14> */
.L_x_59:


//--------------------- .nv.shared._Z65Kogge_Stone_scan_kernel_shfl_up_sync_version_coarsening_degree_20PfS_j --------------------------
	.section	.nv.shared._Z65Kogge_Stone_scan_kernel_shfl_up_sync_version_coarsening_degree_20PfS_j,"aw",@nobits
	.sectionflags	@""
	.align	4
.nv.shared._Z65Kogge_Stone_scan_kernel_shfl_up_sync_version_coarsening_degree_20PfS_j:
	.zero		1152


//--------------------- .nv.shared.reserved.0     --------------------------
	.section	.nv.shared.reserved.0,"aw",@nobits
	.weak		__nv_reservedSMEM_offset_0_alias
	.size		__nv_reservedSMEM_offset_0_alias, 0, 64
	.other		__nv_reservedSMEM_offset_0_alias,@"STO_CUDA_RESERVED_SHARED STV_DEFAULT"
__nv_reservedSMEM_offset_0_alias:
	.zero		0
	.zero		64


//--------------------- .nv.shared._Z65Kogge_Stone_scan_kernel_shfl_up_sync_version_coarsening_degree_16PfS_j --------------------------
	.section	.nv.shared._Z65Kogge_Stone_scan_kernel_shfl_up_sync_version_coarsening_degree_16PfS_j,"aw",@nobits
	.sectionflags	@""
	.align	4
.nv.shared._Z65Kogge_Stone_scan_kernel_shfl_up_sync_version_coarsening_degree_16PfS_j:
	.zero		1152


//--------------------- .nv.shared._Z65Kogge_Stone_scan_kernel_shfl_up_sync_version_coarsening_degree_12PfS_j --------------------------
	.section	.nv.shared._Z65Kogge_Stone_scan_kernel_shfl_up_sync_version_coarsening_degree_12PfS_j,"aw",@nobits
	.sectionflags	@""
	.align	4
.nv.shared._Z65Kogge_Stone_scan_kernel_shfl_up_sync_version_coarsening_degree_12PfS_j:
	.zero		1152


//--------------------- .nv.shared._Z64Kogge_Stone_scan_kernel_shfl_up_sync_version_coarsening_degree_8PfS_j --------------------------
	.section	.nv.shared._Z64Kogge_Stone_scan_kernel_shfl_up_sync_version_coarsening_degree_8PfS_j,"aw",@nobits
	.sectionflags	@""
	.align	4
.nv.shared._Z64Kogge_Stone_scan_kernel_shfl_up_sync_version_coarsening_degree_8PfS_j:
	.zero		1152


//--------------------- .nv.shared._Z64Kogge_Stone_scan_kernel_shfl_up_sync_version_coarsening_degree_4PfS_j --------------------------
	.section	.nv.shared._Z64Kogge_Stone_scan_kernel_shfl_up_sync_version_coarsening_degree_4PfS_j,"aw",@nobits
	.sectionflags	@""
	.align	4
.nv.shared._Z64Kogge_Stone_scan_kernel_shfl_up_sync_version_coarsening_degree_4PfS_j:
	.zero		1152


//--------------------- .nv.shared._Z44Kogge_Stone_scan_kernel_shfl_up_sync_versionPfS_j --------------------------
	.section	.nv.shared._Z44Kogge_Stone_scan_kernel_shfl_up_sync_versionPfS_j,"aw",@nobits
	.sectionflags	@""
	.align	4
.nv.shared._Z44Kogge_Stone_scan_kernel_shfl_up_sync_versionPfS_j:
	.zero		1152


//--------------------- .nv.constant0._Z65Kogge_Stone_scan_kernel_shfl_up_sync_version_coarsening_degree_20PfS_j --------------------------
	.section	.nv.constant0._Z65Kogge_Stone_scan_kernel_shfl_up_sync_version_coarsening_degree_20PfS_j,"a",@progbits
	.sectionflags	@""
	.align	4
.nv.constant0._Z65Kogge_Stone_scan_kernel_shfl_up_sync_version_coarsening_degree_20PfS_j:
	.zero		916


//--------------------- .nv.constant0._Z65Kogge_Stone_scan_kernel_shfl_up_sync_version_coarsening_degree_16PfS_j --------------------------
	.section	.nv.constant0._Z65Kogge_Stone_scan_kernel_shfl_up_sync_version_coarsening_degree_16PfS_j,"a",@progbits
	.sectionflags	@""
	.align	4
.nv.constant0._Z65Kogge_Stone_scan_kernel_shfl_up_sync_version_coarsening_degree_16PfS_j:
	.zero		916


//--------------------- .nv.constant0._Z65Kogge_Stone_scan_kernel_shfl_up_sync_version_coarsening_degree_12PfS_j --------------------------
	.section	.nv.constant0._Z65Kogge_Stone_scan_kernel_shfl_up_sync_version_coarsening_degree_12PfS_j,"a",@progbits
	.sectionflags	@""
	.align	4
.nv.constant0._Z65Kogge_Stone_scan_kernel_shfl_up_sync_version_coarsening_degree_12PfS_j:
	.zero		916


//--------------------- .nv.constant0._Z64Kogge_Stone_scan_kernel_shfl_up_sync_version_coarsening_degree_8PfS_j --------------------------
	.section	.nv.constant0._Z64Kogge_Stone_scan_kernel_shfl_up_sync_version_coarsening_degree_8PfS_j,"a",@progbits
	.sectionflags	@""
	.align	4
.nv.constant0._Z64Kogge_Stone_scan_kernel_shfl_up_sync_version_coarsening_degree_8PfS_j:
	.zero		916


//--------------------- .nv.constant0._Z64Kogge_Stone_scan_kernel_shfl_up_sync_version_coarsening_degree_4PfS_j --------------------------
	.section	.nv.constant0._Z64Kogge_Stone_scan_kernel_shfl_up_sync_version_coarsening_degree_4PfS_j,"a",@progbits
	.sectionflags	@""
	.align	4
.nv.constant0._Z64Kogge_Stone_scan_kernel_shfl_up_sync_version_coarsening_degree_4PfS_j:
	.zero		916


//--------------------- .nv.constant0._Z44Kogge_Stone_scan_kernel_shfl_up_sync_versionPfS_j --------------------------
	.section	.nv.constant0._Z44Kogge_Stone_scan_kernel_shfl_up_sync_versionPfS_j,"a",@progbits
	.sectionflags	@""
	.align	4
.nv.constant0._Z44Kogge_Stone_scan_kernel_shfl_up_sync_versionPfS_j:
	.zero		916


//--------------------- SYMBOLS --------------------------

	.type		.nv.reservedSmem.offset0,@object
	.size		.nv.reservedSmem.offset0,0x4
	.type		.nv.reservedSmem.cap,@object
	.size		.nv.reservedSmem.cap,0x4
